// auto-generated by cutlass_sweep.gemm — config: {"arch": "sm_90", "cluster_m": 1, "cluster_n": 1, "dtype": "e4m3", "dtype_b": "e4m3", "layout": "nt", "stages": 3, "tile_k": 64, "tile_m": 128, "tile_n": 256}
#include "cutlass/cutlass.h"
#include "cutlass/gemm/collective/collective_builder.hpp"
#include "cutlass/gemm/device/gemm_universal_adapter.h"
#include "cutlass/gemm/kernel/gemm_universal.hpp"
#include "cutlass/epilogue/collective/collective_builder.hpp"

using ElemA = cutlass::float_e4m3_t;
using ElemB = cutlass::float_e4m3_t;
using ElemCD = cutlass::float_e4m3_t;
using Acc  = float;
using TileShape    = cute::Shape<cute::_128, cute::_256, cute::_64>;
using ClusterShape = cute::Shape<cute::_1, cute::_1, cute::_1>;

using CollectiveEpilogue = typename cutlass::epilogue::collective::CollectiveBuilder<
    cutlass::arch::Sm90, cutlass::arch::OpClassTensorOp,
    TileShape, ClusterShape,
    cutlass::epilogue::collective::EpilogueTileAuto,
    Acc, Acc,
    ElemCD, cutlass::layout::RowMajor, 128 / cutlass::sizeof_bits<ElemCD>::value,
    ElemCD, cutlass::layout::RowMajor, 128 / cutlass::sizeof_bits<ElemCD>::value,
    cutlass::epilogue::collective::EpilogueScheduleAuto
  >::CollectiveOp;

using CollectiveMainloop = typename cutlass::gemm::collective::CollectiveBuilder<
    cutlass::arch::Sm90, cutlass::arch::OpClassTensorOp,
    ElemA, cutlass::layout::RowMajor, 128 / cutlass::sizeof_bits<ElemA>::value,
    ElemB, cutlass::layout::ColumnMajor, 128 / cutlass::sizeof_bits<ElemB>::value,
    Acc,
    TileShape, ClusterShape,
    cutlass::gemm::collective::StageCount<3>,
    cutlass::gemm::collective::KernelScheduleAuto
  >::CollectiveOp;

using GemmKernel = cutlass::gemm::kernel::GemmUniversal<
    cute::Shape<int,int,int,int>,
    CollectiveMainloop,
    CollectiveEpilogue
>;
using Gemm = cutlass::gemm::device::GemmUniversalAdapter<GemmKernel>;

// Force the device kernel symbol into the cubin without needing a host main.
auto* _anchor = &cutlass::device_kernel<GemmKernel>;


// ===== COMPILED SASS (sm_90a) =====

	.target	sm_90a

	.elftype	@"ET_EXEC"


//--------------------- .note.nv.tkinfo           --------------------------
	.section	.note.nv.tkinfo,"",@"SHT_NOTE"
	.sectionflags	@"SHF_NOTE_NV_TKINFO"
	.tkinfo
        /*0018*/ 	.word	0x00000002
        /*0030*/ 	.string	""
        /*0030*/ 	.string	"ptxas"
        /*0030*/ 	.string	"Cuda compilation tools, release 13.0, V13.0.88"
        /*0030*/ 	.string	"Build cuda_13.0.r13.0/compiler.36424714_0"
        /*0030*/ 	.string	"-arch sm_90a -m 64 "



//--------------------- .note.nv.cuinfo           --------------------------
	.section	.note.nv.cuinfo,"",@"SHT_NOTE"
	.sectionflags	@"SHF_NOTE_NV_CUINFO"
        /*0018*/ 	.short	0x0002
        /*001a*/ 	.short	0x005a
        /*001c*/ 	.short	0x0082
	.zero		2


//--------------------- .nv.info                  --------------------------
	.section	.nv.info,"",@"SHT_CUDA_INFO"
	.align	4


	//----- nvinfo : EIATTR_REGCOUNT
	.align		4
        /*0000*/ 	.byte	0x04, 0x2f
        /*0002*/ 	.short	(.L_12 - .L_11)
	.align		4
.L_11:
        /*0004*/ 	.word	index@(_ZN7cutlass13device_kernelINS_4gemm6kernel13GemmUniversalIN4cute5tupleIJiiiiEEENS1_10collective13CollectiveMmaINS1_37MainloopSm90TmaGmmaWarpSpecializedFP8ILi3ENS5_IJNS4_1CILi1EEESB_SB_EEENS1_35KernelTmaWarpSpecializedCooperativeEEENS5_IJNSA_ILi128EEENSA_ILi256EEENSA_ILi64EEEEEENS_12float_e4m3_tENS5_IJlSB_lEEESJ_SK_NS4_8TiledMMAINS4_8MMA_AtomIJNS4_4SM904GMMA31MMA_64x256x32_F32E4M3E4M3_SS_TNILNSO_7ScaleInE1ELSQ_1EEEEEENS4_6LayoutINS5_IJNSA_ILi2EEESB_SB_EEENS5_IJSB_NSA_ILi0EEESW_EEEEENS5_IJNS4_10UnderscoreESZ_SZ_EEEEENS4_13SM90_TMA_LOADENS4_14ComposedLayoutINS4_7SwizzleILi2ELi4ELi3EEENS4_18smem_ptr_flag_bitsILi8EEENST_INS5_IJNSA_ILi8EEESH_EEENS5_IJSH_SB_EEEEEEEvNS4_8identityES12_S1C_vS1D_EENS_8epilogue10collective6detail29Sm90TmaWarpSpecializedAdapterINS1G_15DefaultEpilogueISJ_SK_SK_NS1F_6thread17LinearCombinationISJ_Li1EffLNS1K_9ScaleType4KindE0ELNS_15FloatRoundStyleE2ESJ_EENS1_15EpilogueDefaultEEEEEvvEEEEvNT_6ParamsE)
        /*0008*/ 	.word	0x000000a8


	//----- nvinfo : EIATTR_FRAME_SIZE
	.align		4
.L_12:
        /*000c*/ 	.byte	0x04, 0x11
        /*000e*/ 	.short	(.L_14 - .L_13)
	.align		4
.L_13:
        /*0010*/ 	.word	index@(_ZN7cutlass13device_kernelINS_4gemm6kernel13GemmUniversalIN4cute5tupleIJiiiiEEENS1_10collective13CollectiveMmaINS1_37MainloopSm90TmaGmmaWarpSpecializedFP8ILi3ENS5_IJNS4_1CILi1EEESB_SB_EEENS1_35KernelTmaWarpSpecializedCooperativeEEENS5_IJNSA_ILi128EEENSA_ILi256EEENSA_ILi64EEEEEENS_12float_e4m3_tENS5_IJlSB_lEEESJ_SK_NS4_8TiledMMAINS4_8MMA_AtomIJNS4_4SM904GMMA31MMA_64x256x32_F32E4M3E4M3_SS_TNILNSO_7ScaleInE1ELSQ_1EEEEEENS4_6LayoutINS5_IJNSA_ILi2EEESB_SB_EEENS5_IJSB_NSA_ILi0EEESW_EEEEENS5_IJNS4_10UnderscoreESZ_SZ_EEEEENS4_13SM90_TMA_LOADENS4_14ComposedLayoutINS4_7SwizzleILi2ELi4ELi3EEENS4_18smem_ptr_flag_bitsILi8EEENST_INS5_IJNSA_ILi8EEESH_EEENS5_IJSH_SB_EEEEEEEvNS4_8identityES12_S1C_vS1D_EENS_8epilogue10collective6detail29Sm90TmaWarpSpecializedAdapterINS1G_15DefaultEpilogueISJ_SK_SK_NS1F_6thread17LinearCombinationISJ_Li1EffLNS1K_9ScaleType4KindE0ELNS_15FloatRoundStyleE2ESJ_EENS1_15EpilogueDefaultEEEEEvvEEEEvNT_6ParamsE)
        /*0014*/ 	.word	0x00000100


	//----- nvinfo : EIATTR_MIN_STACK_SIZE
	.align		4
.L_14:
        /*0018*/ 	.byte	0x04, 0x12
        /*001a*/ 	.short	(.L_16 - .L_15)
	.align		4
.L_15:
        /*001c*/ 	.word	index@(_ZN7cutlass13device_kernelINS_4gemm6kernel13GemmUniversalIN4cute5tupleIJiiiiEEENS1_10collective13CollectiveMmaINS1_37MainloopSm90TmaGmmaWarpSpecializedFP8ILi3ENS5_IJNS4_1CILi1EEESB_SB_EEENS1_35KernelTmaWarpSpecializedCooperativeEEENS5_IJNSA_ILi128EEENSA_ILi256EEENSA_ILi64EEEEEENS_12float_e4m3_tENS5_IJlSB_lEEESJ_SK_NS4_8TiledMMAINS4_8MMA_AtomIJNS4_4SM904GMMA31MMA_64x256x32_F32E4M3E4M3_SS_TNILNSO_7ScaleInE1ELSQ_1EEEEEENS4_6LayoutINS5_IJNSA_ILi2EEESB_SB_EEENS5_IJSB_NSA_ILi0EEESW_EEEEENS5_IJNS4_10UnderscoreESZ_SZ_EEEEENS4_13SM90_TMA_LOADENS4_14ComposedLayoutINS4_7SwizzleILi2ELi4ELi3EEENS4_18smem_ptr_flag_bitsILi8EEENST_INS5_IJNSA_ILi8EEESH_EEENS5_IJSH_SB_EEEEEEEvNS4_8identityES12_S1C_vS1D_EENS_8epilogue10collective6detail29Sm90TmaWarpSpecializedAdapterINS1G_15DefaultEpilogueISJ_SK_SK_NS1F_6thread17LinearCombinationISJ_Li1EffLNS1K_9ScaleType4KindE0ELNS_15FloatRoundStyleE2ESJ_EENS1_15EpilogueDefaultEEEEEvvEEEEvNT_6ParamsE)
        /*0020*/ 	.word	0x00000100
.L_16:


//--------------------- .nv.compat                --------------------------
	.section	.nv.compat,"",@"SHT_CUDA_COMPAT_INFO"
	.align	4
        /*0000*/ 	.byte	0x02, 0x09, 0x01, 0x00, 0x02, 0x02, 0x04, 0x00, 0x02, 0x05, 0x05, 0x00, 0x03, 0x07, 0x01, 0x01
        /*0010*/ 	.byte	0x02, 0x03, 0x01, 0x00, 0x02, 0x06, 0x01, 0x00, 0x04, 0x0b, 0x08, 0x00, 0x00, 0x00, 0x00, 0x00
        /*0020*/ 	.byte	0x00, 0x00, 0x00, 0x00


//--------------------- .nv.info._ZN7cutlass13device_kernelINS_4gemm6kernel13GemmUniversalIN4cute5tupleIJiiiiEEENS1_10collective13CollectiveMmaINS1_37MainloopSm90TmaGmmaWarpSpecializedFP8ILi3ENS5_IJNS4_1CILi1EEESB_SB_EEENS1_35KernelTmaWarpSpecializedCooperativeEEENS5_IJNSA_ILi128EEENSA_ILi256EEENSA_ILi64EEEEEENS_12float_e4m3_tENS5_IJlSB_lEEESJ_SK_NS4_8TiledMMAINS4_8MMA_AtomIJNS4_4SM904GMMA31MMA_64x256x32_F32E4M3E4M3_SS_TNILNSO_7ScaleInE1ELSQ_1EEEEEENS4_6LayoutINS5_IJNSA_ILi2EEESB_SB_EEENS5_IJSB_NSA_ILi0EEESW_EEEEENS5_IJNS4_10UnderscoreESZ_SZ_EEEEENS4_13SM90_TMA_LOADENS4_14ComposedLayoutINS4_7SwizzleILi2ELi4ELi3EEENS4_18smem_ptr_flag_bitsILi8EEENST_INS5_IJNSA_ILi8EEESH_EEENS5_IJSH_SB_EEEEEEEvNS4_8identityES12_S1C_vS1D_EENS_8epilogue10collective6detail29Sm90TmaWarpSpecializedAdapterINS1G_15DefaultEpilogueISJ_SK_SK_NS1F_6thread17LinearCombinationISJ_Li1EffLNS1K_9ScaleType4KindE0ELNS_15FloatRoundStyleE2ESJ_EENS1_15EpilogueDefaultEEEEEvvEEEEvNT_6ParamsE --------------------------
	.section	.nv.info._ZN7cutlass13device_kernelINS_4gemm6kernel13GemmUniversalIN4cute5tupleIJiiiiEEENS1_10collective13CollectiveMmaINS1_37MainloopSm90TmaGmmaWarpSpecializedFP8ILi3ENS5_IJNS4_1CILi1EEESB_SB_EEENS1_35KernelTmaWarpSpecializedCooperativeEEENS5_IJNSA_ILi128EEENSA_ILi256EEENSA_ILi64EEEEEENS_12float_e4m3_tENS5_IJlSB_lEEESJ_SK_NS4_8TiledMMAINS4_8MMA_AtomIJNS4_4SM904GMMA31MMA_64x256x32_F32E4M3E4M3_SS_TNILNSO_7ScaleInE1ELSQ_1EEEEEENS4_6LayoutINS5_IJNSA_ILi2EEESB_SB_EEENS5_IJSB_NSA_ILi0EEESW_EEEEENS5_IJNS4_10UnderscoreESZ_SZ_EEEEENS4_13SM90_TMA_LOADENS4_14ComposedLayoutINS4_7SwizzleILi2ELi4ELi3EEENS4_18smem_ptr_flag_bitsILi8EEENST_INS5_IJNSA_ILi8EEESH_EEENS5_IJSH_SB_EEEEEEEvNS4_8identityES12_S1C_vS1D_EENS_8epilogue10collective6detail29Sm90TmaWarpSpecializedAdapterINS1G_15DefaultEpilogueISJ_SK_SK_NS1F_6thread17LinearCombinationISJ_Li1EffLNS1K_9ScaleType4KindE0ELNS_15FloatRoundStyleE2ESJ_EENS1_15EpilogueDefaultEEEEEvvEEEEvNT_6ParamsE,"",@"SHT_CUDA_INFO"
	.sectionflags	@""
	.align	4


	//----- nvinfo : EIATTR_CUDA_API_VERSION
	.align		4
        /*0000*/ 	.byte	0x04, 0x37
        /*0002*/ 	.short	(.L_18 - .L_17)
.L_17:
        /*0004*/ 	.word	0x00000082


	//----- nvinfo : EIATTR_KPARAM_INFO
	.align		4
.L_18:
        /*0008*/ 	.byte	0x04, 0x17
        /*000a*/ 	.short	(.L_20 - .L_19)
.L_19:
        /*000c*/ 	.word	0x00000000
        /*0010*/ 	.short	0x0000
        /*0012*/ 	.short	0x0070
        /*0014*/ 	.byte	0x00, 0xf0, 0x01, 0x10


	//----- nvinfo : EIATTR_SPARSE_MMA_MASK
	.align		4
.L_20:
        /*0018*/ 	.byte	0x03, 0x50
        /*001a*/ 	.short	0x0000


	//----- nvinfo : EIATTR_MAXREG_COUNT
	.align		4
        /*001c*/ 	.byte	0x03, 0x1b
        /*001e*/ 	.short	0x00a8


	//----- nvinfo : EIATTR_NUM_BARRIERS
	.align		4
        /*0020*/ 	.byte	0x02, 0x4c
        /*0022*/ 	.byte	0x01
	.zero		1


	//----- nvinfo : EIATTR_ANNOTATIONS
	.align		4
        /*0024*/ 	.byte	0x04, 0x55
        /*0026*/ 	.short	(.L_22 - .L_21)


	//   ....[0]....
.L_21:
        /*0028*/ 	.word	0x00000001
        /*002c*/ 	.byte	0x70, 0x05, 0x00, 0x00, 0x01, 0x00, 0x00, 0x00, 0x90, 0x05, 0x00, 0x00, 0x01, 0x00, 0x00, 0x00
        /* <DEDUP_REMOVED lines=193> */
        /*0c4c*/ 	.byte	0x60, 0xff, 0x00, 0x00


	//----- nvinfo : EIATTR_MERCURY_ISA_VERSION
	.align		4
.L_22:
        /*0c50*/ 	.byte	0x03, 0x5f
        /*0c52*/ 	.short	0x0101


	//----- nvinfo : EIATTR_INT_WARP_WIDE_INSTR_OFFSETS
	.align		4
        /*0c54*/ 	.byte	0x04, 0x31
        /*0c56*/ 	.short	(.L_24 - .L_23)


	//   ....[0]....
.L_23:
        /*0c58*/ 	.word	0x00000440


	//   ....[1]....
        /*0c5c*/ 	.word	0x00000450


	//   ....[2]....
        /*0c60*/ 	.word	0x00000580


	//----- nvinfo : EIATTR_COOP_GROUP_MASK_REGIDS
	.align		4
.L_24:
        /*0c64*/ 	.byte	0x04, 0x29
        /*0c66*/ 	.short	(.L_26 - .L_25)


	//   ....[0]....
.L_25:
        /*0c68*/ 	.word	0xffffffff


	//   ....[1]....
        /*0c6c*/ 	.word	0xffffffff


	//   ....[2]....
        /*0c70*/ 	.word	0xffffffff


	//   ....[3]....
        /*0c74*/ 	.word	0xffffffff


	//   ....[4]....
        /*0c78*/ 	.word	0xffffffff


	//----- nvinfo : EIATTR_COOP_GROUP_INSTR_OFFSETS
	.align		4
.L_26:
        /*0c7c*/ 	.byte	0x04, 0x28
        /*0c7e*/ 	.short	(.L_28 - .L_27)


	//   ....[0]....
.L_27:
        /*0c80*/ 	.word	0x00000070


	//   ....[1]....
        /*0c84*/ 	.word	0x00000080


	//   ....[2]....
        /*0c88*/ 	.word	0x000001a0


	//   ....[3]....
        /*0c8c*/ 	.word	0x00000390


	//   ....[4]....
        /*0c90*/ 	.word	0x000012d0


	//----- nvinfo : EIATTR_REG_RECONFIG
	.align		4
.L_28:
        /*0c94*/ 	.byte	0x01, 0x54
	.zero		2


	//----- nvinfo : EIATTR_MBARRIER_INSTR_OFFSETS
	.align		4
        /*0c98*/ 	.byte	0x04, 0x39
        /*0c9a*/ 	.short	(.L_30 - .L_29)


	//   ....[0]....
.L_29:
        /*0c9c*/ 	.word	0x00000320
        /*0ca0*/ 	.word	0x000000ff
        /*0ca4*/ 	.word	0x00000000
        /*0ca8*/ 	.short	0x0100
        /*0caa*/ 	.byte	0x09
	.zero		1


	//   ....[1]....
        /*0cac*/ 	.word	0x00000330
        /*0cb0*/ 	.word	0x000000ff
        /*0cb4*/ 	.word	0x00000018
        /*0cb8*/ 	.short	0x0100
        /*0cba*/ 	.byte	0x09
	.zero		1


	//   ....[2]....
        /*0cbc*/ 	.word	0x00000340
        /*0cc0*/ 	.word	0x000000ff
        /*0cc4*/ 	.word	0x00000008
        /*0cc8*/ 	.short	0x0100
        /*0cca*/ 	.byte	0x09
	.zero		1


	//   ....[3]....
        /*0ccc*/ 	.word	0x00000350
        /*0cd0*/ 	.word	0x000000ff
        /*0cd4*/ 	.word	0x00000020
        /*0cd8*/ 	.short	0x0100
        /*0cda*/ 	.byte	0x09
	.zero		1


	//   ....[4]....
        /*0cdc*/ 	.word	0x00000360
        /*0ce0*/ 	.word	0x000000ff
        /*0ce4*/ 	.word	0x00000010
        /*0ce8*/ 	.short	0x0100
        /*0cea*/ 	.byte	0x09
	.zero		1


	//   ....[5]....
        /*0cec*/ 	.word	0x00000370
        /*0cf0*/ 	.word	0x000000ff
        /*0cf4*/ 	.word	0x00000028
        /*0cf8*/ 	.short	0x0100
        /*0cfa*/ 	.byte	0x09
	.zero		1


	//   ....[6]....
        /*0cfc*/ 	.word	0x000005b0
        /*0d00*/ 	.word	0x000000ff
        /*0d04*/ 	.word	0x00000040
        /*0d08*/ 	.short	0x0100
        /*0d0a*/ 	.byte	0x06
	.zero		1


	//   ....[7]....
        /*0d0c*/ 	.word	0x000005c0
        /*0d10*/ 	.word	0x000000ff
        /*0d14*/ 	.word	0x00000048
        /*0d18*/ 	.short	0x0100
        /*0d1a*/ 	.byte	0x06
	.zero		1


	//   ....[8]....
        /*0d1c*/ 	.word	0x00001ae0
        /*0d20*/ 	.word	0x000000ff
        /*0d24*/ 	.word	0x00000000
        /*0d28*/ 	.short	0x010a
        /*0d2a*/ 	.byte	0x06
	.zero		1


	//   ....[9]....
        /*0d2c*/ 	.word	0x00001b20
        /*0d30*/ 	.word	0x000000ff
        /*0d34*/ 	.word	0x00000000
        /*0d38*/ 	.short	0x010a
        /*0d3a*/ 	.byte	0x06
	.zero		1


	//   ....[10]....
        /*0d3c*/ 	.word	0x00002d30
        /*0d40*/ 	.word	0x000000ff
        /*0d44*/ 	.word	0x00000000
        /*0d48*/ 	.short	0x010a
        /*0d4a*/ 	.byte	0x09
	.zero		1


	//   ....[11]....
        /*0d4c*/ 	.word	0x00002d70
        /*0d50*/ 	.word	0x000000ff
        /*0d54*/ 	.word	0x00000000
        /*0d58*/ 	.short	0x010a
        /*0d5a*/ 	.byte	0x09
	.zero		1


	//   ....[12]....
        /*0d5c*/ 	.word	0x00003d90
        /*0d60*/ 	.word	0x000000ff
        /*0d64*/ 	.word	0x00000000
        /*0d68*/ 	.short	0x0101
        /*0d6a*/ 	.byte	0x08
	.zero		1


	//   ....[13]....
        /*0d6c*/ 	.word	0x00004f60
        /*0d70*/ 	.word	0x000000ff
        /*0d74*/ 	.word	0x00000000
        /*0d78*/ 	.short	0x0101
        /*0d7a*/ 	.byte	0x08
	.zero		1


	//   ....[14]....
        /*0d7c*/ 	.word	0x0000f210
        /*0d80*/ 	.word	0x0000000d
        /*0d84*/ 	.word	0x00000018
        /*0d88*/ 	.short	0x010a
        /*0d8a*/ 	.byte	0x3f
	.zero		1


	//   ....[15]....
        /*0d8c*/ 	.word	0x0000f5d0
        /*0d90*/ 	.word	0x00000004
        /*0d94*/ 	.word	0x00000048
        /*0d98*/ 	.short	0x0101
        /*0d9a*/ 	.byte	0x3f
	.zero		1


	//   ....[16]....
        /*0d9c*/ 	.word	0x0000fd40
        /*0da0*/ 	.word	0x00000007
        /*0da4*/ 	.word	0x00000000
        /*0da8*/ 	.short	0x010a
        /*0daa*/ 	.byte	0x3f
	.zero		1


	//   ....[17]....
        /*0dac*/ 	.word	0x0000fdc0
        /*0db0*/ 	.word	0x00000009
        /*0db4*/ 	.word	0x00000000
        /*0db8*/ 	.short	0x010a
        /*0dba*/ 	.byte	0x3f
	.zero		1


	//   ....[18]....
        /*0dbc*/ 	.word	0x0000fe50
        /*0dc0*/ 	.word	0x00000003
        /*0dc4*/ 	.word	0x00000000
        /*0dc8*/ 	.short	0x010a
        /*0dca*/ 	.byte	0x3f
	.zero		1


	//   ....[19]....
        /*0dcc*/ 	.word	0x0000fec0
        /*0dd0*/ 	.word	0x00000003
        /*0dd4*/ 	.word	0x00000000
        /*0dd8*/ 	.short	0x010a
        /*0dda*/ 	.byte	0x3f
	.zero		1


	//   ....[20]....
        /*0ddc*/ 	.word	0x0000ff30
        /*0de0*/ 	.word	0x00000000
        /*0de4*/ 	.word	0x00000000
        /*0de8*/ 	.short	0x010a
        /*0dea*/ 	.byte	0x3f
	.zero		1


	//   ....[21]....
        /*0dec*/ 	.word	0x00010010
        /*0df0*/ 	.word	0x0000000d
        /*0df4*/ 	.word	0x00000018
        /*0df8*/ 	.short	0x010a
        /*0dfa*/ 	.byte	0x3f
	.zero		1


	//   ....[22]....
        /*0dfc*/ 	.word	0x000100f0
        /*0e00*/ 	.word	0x00000007
        /*0e04*/ 	.word	0x00000000
        /*0e08*/ 	.short	0x010a
        /*0e0a*/ 	.byte	0x3f
	.zero		1


	//   ....[23]....
        /*0e0c*/ 	.word	0x00010140
        /*0e10*/ 	.word	0x00000009
        /*0e14*/ 	.word	0x00000000
        /*0e18*/ 	.short	0x010a
        /*0e1a*/ 	.byte	0x3f
	.zero		1


	//----- nvinfo : EIATTR_NUM_MBARRIERS
	.align		4
.L_30:
        /*0e1c*/ 	.byte	0x03, 0x38
        /*0e1e*/ 	.short	0x0008


	//----- nvinfo : EIATTR_EXIT_INSTR_OFFSETS
	.align		4
        /*0e20*/ 	.byte	0x04, 0x1c
        /*0e22*/ 	.short	(.L_32 - .L_31)


	//   ....[0]....
.L_31:
        /*0e24*/ 	.word	0x00000620


	//   ....[1]....
        /*0e28*/ 	.word	0x00000f70


	//   ....[2]....
        /*0e2c*/ 	.word	0x0000e850


	//   ....[3]....
        /*0e30*/ 	.word	0x0000eea0


	//   ....[4]....
        /*0e34*/ 	.word	0x0000fea0


	//----- nvinfo : EIATTR_MAX_THREADS
	.align		4
.L_32:
        /*0e38*/ 	.byte	0x04, 0x05
        /*0e3a*/ 	.short	(.L_34 - .L_33)
.L_33:
        /*0e3c*/ 	.word	0x00000180
        /*0e40*/ 	.word	0x00000001
        /*0e44*/ 	.word	0x00000001


	//----- nvinfo : EIATTR_CRS_STACK_SIZE
	.align		4
.L_34:
        /*0e48*/ 	.byte	0x04, 0x1e
        /*0e4a*/ 	.short	(.L_36 - .L_35)
.L_35:
        /*0e4c*/ 	.word	0x00000000


	//----- nvinfo : EIATTR_CBANK_PARAM_SIZE
	.align		4
.L_36:
        /*0e50*/ 	.byte	0x03, 0x19
        /*0e52*/ 	.short	0x0470


	//----- nvinfo : EIATTR_PARAM_CBANK
	.align		4
        /*0e54*/ 	.byte	0x04, 0x0a
        /*0e56*/ 	.short	(.L_38 - .L_37)
	.align		4
.L_37:
        /*0e58*/ 	.word	index@(.nv.constant0._ZN7cutlass13device_kernelINS_4gemm6kernel13GemmUniversalIN4cute5tupleIJiiiiEEENS1_10collective13CollectiveMmaINS1_37MainloopSm90TmaGmmaWarpSpecializedFP8ILi3ENS5_IJNS4_1CILi1EEESB_SB_EEENS1_35KernelTmaWarpSpecializedCooperativeEEENS5_IJNSA_ILi128EEENSA_ILi256EEENSA_ILi64EEEEEENS_12float_e4m3_tENS5_IJlSB_lEEESJ_SK_NS4_8TiledMMAINS4_8MMA_AtomIJNS4_4SM904GMMA31MMA_64x256x32_F32E4M3E4M3_SS_TNILNSO_7ScaleInE1ELSQ_1EEEEEENS4_6LayoutINS5_IJNSA_ILi2EEESB_SB_EEENS5_IJSB_NSA_ILi0EEESW_EEEEENS5_IJNS4_10UnderscoreESZ_SZ_EEEEENS4_13SM90_TMA_LOADENS4_14ComposedLayoutINS4_7SwizzleILi2ELi4ELi3EEENS4_18smem_ptr_flag_bitsILi8EEENST_INS5_IJNSA_ILi8EEESH_EEENS5_IJSH_SB_EEEEEEEvNS4_8identityES12_S1C_vS1D_EENS_8epilogue10collective6detail29Sm90TmaWarpSpecializedAdapterINS1G_15DefaultEpilogueISJ_SK_SK_NS1F_6thread17LinearCombinationISJ_Li1EffLNS1K_9ScaleType4KindE0ELNS_15FloatRoundStyleE2ESJ_EENS1_15EpilogueDefaultEEEEEvvEEEEvNT_6ParamsE)
        /*0e5c*/ 	.short	0x0210
        /*0e5e*/ 	.short	0x0470


	//----- nvinfo : EIATTR_SW_WAR
	.align		4
.L_38:
        /*0e60*/ 	.byte	0x04, 0x36
        /*0e62*/ 	.short	(.L_40 - .L_39)
.L_39:
        /*0e64*/ 	.word	0x00000008
.L_40:


//--------------------- .nv.callgraph             --------------------------
	.section	.nv.callgraph,"",@"SHT_CUDA_CALLGRAPH"
	.align	4
	.sectionentsize	8
	.align		4
        /*0000*/ 	.word	0x00000000
	.align		4
        /*0004*/ 	.word	0xffffffff
	.align		4
        /*0008*/ 	.word	0x00000000
	.align		4
        /*000c*/ 	.word	0xfffffffe
	.align		4
        /*0010*/ 	.word	0x00000000
	.align		4
        /*0014*/ 	.word	0xfffffffd
	.align		4
        /*0018*/ 	.word	0x00000000
	.align		4
        /*001c*/ 	.word	0xfffffffc


//--------------------- .nv.constant4             --------------------------
	.section	.nv.constant4,"a",@progbits
	.align	8
	.align		8
.nv.constant4:
        /*0000*/ 	.dword	_ZN40_INTERNAL_05ae3f8f_4_k_cu_6ff14a82_274574cuda3std3__45__cpo5beginE
	.align		8
        /*0008*/ 	.dword	_ZN40_INTERNAL_05ae3f8f_4_k_cu_6ff14a82_274574cuda3std3__45__cpo3endE
	.align		8
        /*0010*/ 	.dword	_ZN40_INTERNAL_05ae3f8f_4_k_cu_6ff14a82_274574cuda3std3__45__cpo6cbeginE
	.align		8
        /*0018*/ 	.dword	_ZN40_INTERNAL_05ae3f8f_4_k_cu_6ff14a82_274574cuda3std3__45__cpo4cendE
	.align		8
        /*0020*/ 	.dword	_ZN40_INTERNAL_05ae3f8f_4_k_cu_6ff14a82_274574cuda3std3__442_GLOBAL__N__05ae3f8f_4_k_cu_6ff14a82_274576ignoreE
	.align		8
        /*0028*/ 	.dword	_ZN40_INTERNAL_05ae3f8f_4_k_cu_6ff14a82_274574cuda3std3__419piecewise_constructE
	.align		8
        /*0030*/ 	.dword	_ZN40_INTERNAL_05ae3f8f_4_k_cu_6ff14a82_274574cuda3std3__48in_placeE
	.align		8
        /*0038*/ 	.dword	_ZN40_INTERNAL_05ae3f8f_4_k_cu_6ff14a82_274574cuda3std6ranges3__45__cpo4swapE
	.align		8
        /*0040*/ 	.dword	_ZN40_INTERNAL_05ae3f8f_4_k_cu_6ff14a82_274574cuda3std6ranges3__45__cpo9iter_moveE
	.align		8
        /*0048*/ 	.dword	_ZN40_INTERNAL_05ae3f8f_4_k_cu_6ff14a82_274574cute7productE
	.align		8
        /*0050*/ 	.dword	_ZN40_INTERNAL_05ae3f8f_4_k_cu_6ff14a82_274574cute1_E


//--------------------- .text._ZN7cutlass13device_kernelINS_4gemm6kernel13GemmUniversalIN4cute5tupleIJiiiiEEENS1_10collective13CollectiveMmaINS1_37MainloopSm90TmaGmmaWarpSpecializedFP8ILi3ENS5_IJNS4_1CILi1EEESB_SB_EEENS1_35KernelTmaWarpSpecializedCooperativeEEENS5_IJNSA_ILi128EEENSA_ILi256EEENSA_ILi64EEEEEENS_12float_e4m3_tENS5_IJlSB_lEEESJ_SK_NS4_8TiledMMAINS4_8MMA_AtomIJNS4_4SM904GMMA31MMA_64x256x32_F32E4M3E4M3_SS_TNILNSO_7ScaleInE1ELSQ_1EEEEEENS4_6LayoutINS5_IJNSA_ILi2EEESB_SB_EEENS5_IJSB_NSA_ILi0EEESW_EEEEENS5_IJNS4_10UnderscoreESZ_SZ_EEEEENS4_13SM90_TMA_LOADENS4_14ComposedLayoutINS4_7SwizzleILi2ELi4ELi3EEENS4_18smem_ptr_flag_bitsILi8EEENST_INS5_IJNSA_ILi8EEESH_EEENS5_IJSH_SB_EEEEEEEvNS4_8identityES12_S1C_vS1D_EENS_8epilogue10collective6detail29Sm90TmaWarpSpecializedAdapterINS1G_15DefaultEpilogueISJ_SK_SK_NS1F_6thread17LinearCombinationISJ_Li1EffLNS1K_9ScaleType4KindE0ELNS_15FloatRoundStyleE2ESJ_EENS1_15EpilogueDefaultEEEEEvvEEEEvNT_6ParamsE --------------------------
	.section	.text._ZN7cutlass13device_kernelINS_4gemm6kernel13GemmUniversalIN4cute5tupleIJiiiiEEENS1_10collective13CollectiveMmaINS1_37MainloopSm90TmaGmmaWarpSpecializedFP8ILi3ENS5_IJNS4_1CILi1EEESB_SB_EEENS1_35KernelTmaWarpSpecializedCooperativeEEENS5_IJNSA_ILi128EEENSA_ILi256EEENSA_ILi64EEEEEENS_12float_e4m3_tENS5_IJlSB_lEEESJ_SK_NS4_8TiledMMAINS4_8MMA_AtomIJNS4_4SM904GMMA31MMA_64x256x32_F32E4M3E4M3_SS_TNILNSO_7ScaleInE1ELSQ_1EEEEEENS4_6LayoutINS5_IJNSA_ILi2EEESB_SB_EEENS5_IJSB_NSA_ILi0EEESW_EEEEENS5_IJNS4_10UnderscoreESZ_SZ_EEEEENS4_13SM90_TMA_LOADENS4_14ComposedLayoutINS4_7SwizzleILi2ELi4ELi3EEENS4_18smem_ptr_flag_bitsILi8EEENST_INS5_IJNSA_ILi8EEESH_EEENS5_IJSH_SB_EEEEEEEvNS4_8identityES12_S1C_vS1D_EENS_8epilogue10collective6detail29Sm90TmaWarpSpecializedAdapterINS1G_15DefaultEpilogueISJ_SK_SK_NS1F_6thread17LinearCombinationISJ_Li1EffLNS1K_9ScaleType4KindE0ELNS_15FloatRoundStyleE2ESJ_EENS1_15EpilogueDefaultEEEEEvvEEEEvNT_6ParamsE,"ax",@progbits
	.align	128
.text._ZN7cutlass13device_kernelINS_4gemm6kernel13GemmUniversalIN4cute5tupleIJiiiiEEENS1_10collective13CollectiveMmaINS1_37MainloopSm90TmaGmmaWarpSpecializedFP8ILi3ENS5_IJNS4_1CILi1EEESB_SB_EEENS1_35KernelTmaWarpSpecializedCooperativeEEENS5_IJNSA_ILi128EEENSA_ILi256EEENSA_ILi64EEEEEENS_12float_e4m3_tENS5_IJlSB_lEEESJ_SK_NS4_8TiledMMAINS4_8MMA_AtomIJNS4_4SM904GMMA31MMA_64x256x32_F32E4M3E4M3_SS_TNILNSO_7ScaleInE1ELSQ_1EEEEEENS4_6LayoutINS5_IJNSA_ILi2EEESB_SB_EEENS5_IJSB_NSA_ILi0EEESW_EEEEENS5_IJNS4_10UnderscoreESZ_SZ_EEEEENS4_13SM90_TMA_LOADENS4_14ComposedLayoutINS4_7SwizzleILi2ELi4ELi3EEENS4_18smem_ptr_flag_bitsILi8EEENST_INS5_IJNSA_ILi8EEESH_EEENS5_IJSH_SB_EEEEEEEvNS4_8identityES12_S1C_vS1D_EENS_8epilogue10collective6detail29Sm90TmaWarpSpecializedAdapterINS1G_15DefaultEpilogueISJ_SK_SK_NS1F_6thread17LinearCombinationISJ_Li1EffLNS1K_9ScaleType4KindE0ELNS_15FloatRoundStyleE2ESJ_EENS1_15EpilogueDefaultEEEEEvvEEEEvNT_6ParamsE:
        .type           _ZN7cutlass13device_kernelINS_4gemm6kernel13GemmUniversalIN4cute5tupleIJiiiiEEENS1_10collective13CollectiveMmaINS1_37MainloopSm90TmaGmmaWarpSpecializedFP8ILi3ENS5_IJNS4_1CILi1EEESB_SB_EEENS1_35KernelTmaWarpSpecializedCooperativeEEENS5_IJNSA_ILi128EEENSA_ILi256EEENSA_ILi64EEEEEENS_12float_e4m3_tENS5_IJlSB_lEEESJ_SK_NS4_8TiledMMAINS4_8MMA_AtomIJNS4_4SM904GMMA31MMA_64x256x32_F32E4M3E4M3_SS_TNILNSO_7ScaleInE1ELSQ_1EEEEEENS4_6LayoutINS5_IJNSA_ILi2EEESB_SB_EEENS5_IJSB_NSA_ILi0EEESW_EEEEENS5_IJNS4_10UnderscoreESZ_SZ_EEEEENS4_13SM90_TMA_LOADENS4_14ComposedLayoutINS4_7SwizzleILi2ELi4ELi3EEENS4_18smem_ptr_flag_bitsILi8EEENST_INS5_IJNSA_ILi8EEESH_EEENS5_IJSH_SB_EEEEEEEvNS4_8identityES12_S1C_vS1D_EENS_8epilogue10collective6detail29Sm90TmaWarpSpecializedAdapterINS1G_15DefaultEpilogueISJ_SK_SK_NS1F_6thread17LinearCombinationISJ_Li1EffLNS1K_9ScaleType4KindE0ELNS_15FloatRoundStyleE2ESJ_EENS1_15EpilogueDefaultEEEEEvvEEEEvNT_6ParamsE,@function
        .size           _ZN7cutlass13device_kernelINS_4gemm6kernel13GemmUniversalIN4cute5tupleIJiiiiEEENS1_10collective13CollectiveMmaINS1_37MainloopSm90TmaGmmaWarpSpecializedFP8ILi3ENS5_IJNS4_1CILi1EEESB_SB_EEENS1_35KernelTmaWarpSpecializedCooperativeEEENS5_IJNSA_ILi128EEENSA_ILi256EEENSA_ILi64EEEEEENS_12float_e4m3_tENS5_IJlSB_lEEESJ_SK_NS4_8TiledMMAINS4_8MMA_AtomIJNS4_4SM904GMMA31MMA_64x256x32_F32E4M3E4M3_SS_TNILNSO_7ScaleInE1ELSQ_1EEEEEENS4_6LayoutINS5_IJNSA_ILi2EEESB_SB_EEENS5_IJSB_NSA_ILi0EEESW_EEEEENS5_IJNS4_10UnderscoreESZ_SZ_EEEEENS4_13SM90_TMA_LOADENS4_14ComposedLayoutINS4_7SwizzleILi2ELi4ELi3EEENS4_18smem_ptr_flag_bitsILi8EEENST_INS5_IJNSA_ILi8EEESH_EEENS5_IJSH_SB_EEEEEEEvNS4_8identityES12_S1C_vS1D_EENS_8epilogue10collective6detail29Sm90TmaWarpSpecializedAdapterINS1G_15DefaultEpilogueISJ_SK_SK_NS1F_6thread17LinearCombinationISJ_Li1EffLNS1K_9ScaleType4KindE0ELNS_15FloatRoundStyleE2ESJ_EENS1_15EpilogueDefaultEEEEEvvEEEEvNT_6ParamsE,(.L_x_327 - _ZN7cutlass13device_kernelINS_4gemm6kernel13GemmUniversalIN4cute5tupleIJiiiiEEENS1_10collective13CollectiveMmaINS1_37MainloopSm90TmaGmmaWarpSpecializedFP8ILi3ENS5_IJNS4_1CILi1EEESB_SB_EEENS1_35KernelTmaWarpSpecializedCooperativeEEENS5_IJNSA_ILi128EEENSA_ILi256EEENSA_ILi64EEEEEENS_12float_e4m3_tENS5_IJlSB_lEEESJ_SK_NS4_8TiledMMAINS4_8MMA_AtomIJNS4_4SM904GMMA31MMA_64x256x32_F32E4M3E4M3_SS_TNILNSO_7ScaleInE1ELSQ_1EEEEEENS4_6LayoutINS5_IJNSA_ILi2EEESB_SB_EEENS5_IJSB_NSA_ILi0EEESW_EEEEENS5_IJNS4_10UnderscoreESZ_SZ_EEEEENS4_13SM90_TMA_LOADENS4_14ComposedLayoutINS4_7SwizzleILi2ELi4ELi3EEENS4_18smem_ptr_flag_bitsILi8EEENST_INS5_IJNSA_ILi8EEESH_EEENS5_IJSH_SB_EEEEEEEvNS4_8identityES12_S1C_vS1D_EENS_8epilogue10collective6detail29Sm90TmaWarpSpecializedAdapterINS1G_15DefaultEpilogueISJ_SK_SK_NS1F_6thread17LinearCombinationISJ_Li1EffLNS1K_9ScaleType4KindE0ELNS_15FloatRoundStyleE2ESJ_EENS1_15EpilogueDefaultEEEEEvvEEEEvNT_6ParamsE)
        .other          _ZN7cutlass13device_kernelINS_4gemm6kernel13GemmUniversalIN4cute5tupleIJiiiiEEENS1_10collective13CollectiveMmaINS1_37MainloopSm90TmaGmmaWarpSpecializedFP8ILi3ENS5_IJNS4_1CILi1EEESB_SB_EEENS1_35KernelTmaWarpSpecializedCooperativeEEENS5_IJNSA_ILi128EEENSA_ILi256EEENSA_ILi64EEEEEENS_12float_e4m3_tENS5_IJlSB_lEEESJ_SK_NS4_8TiledMMAINS4_8MMA_AtomIJNS4_4SM904GMMA31MMA_64x256x32_F32E4M3E4M3_SS_TNILNSO_7ScaleInE1ELSQ_1EEEEEENS4_6LayoutINS5_IJNSA_ILi2EEESB_SB_EEENS5_IJSB_NSA_ILi0EEESW_EEEEENS5_IJNS4_10UnderscoreESZ_SZ_EEEEENS4_13SM90_TMA_LOADENS4_14ComposedLayoutINS4_7SwizzleILi2ELi4ELi3EEENS4_18smem_ptr_flag_bitsILi8EEENST_INS5_IJNSA_ILi8EEESH_EEENS5_IJSH_SB_EEEEEEEvNS4_8identityES12_S1C_vS1D_EENS_8epilogue10collective6detail29Sm90TmaWarpSpecializedAdapterINS1G_15DefaultEpilogueISJ_SK_SK_NS1F_6thread17LinearCombinationISJ_Li1EffLNS1K_9ScaleType4KindE0ELNS_15FloatRoundStyleE2ESJ_EENS1_15EpilogueDefaultEEEEEvvEEEEvNT_6ParamsE,@"STO_CUDA_ENTRY STV_DEFAULT"
_ZN7cutlass13device_kernelINS_4gemm6kernel13GemmUniversalIN4cute5tupleIJiiiiEEENS1_10collective13CollectiveMmaINS1_37MainloopSm90TmaGmmaWarpSpecializedFP8ILi3ENS5_IJNS4_1CILi1EEESB_SB_EEENS1_35KernelTmaWarpSpecializedCooperativeEEENS5_IJNSA_ILi128EEENSA_ILi256EEENSA_ILi64EEEEEENS_12float_e4m3_tENS5_IJlSB_lEEESJ_SK_NS4_8TiledMMAINS4_8MMA_AtomIJNS4_4SM904GMMA31MMA_64x256x32_F32E4M3E4M3_SS_TNILNSO_7ScaleInE1ELSQ_1EEEEEENS4_6LayoutINS5_IJNSA_ILi2EEESB_SB_EEENS5_IJSB_NSA_ILi0EEESW_EEEEENS5_IJNS4_10UnderscoreESZ_SZ_EEEEENS4_13SM90_TMA_LOADENS4_14ComposedLayoutINS4_7SwizzleILi2ELi4ELi3EEENS4_18smem_ptr_flag_bitsILi8EEENST_INS5_IJNSA_ILi8EEESH_EEENS5_IJSH_SB_EEEEEEEvNS4_8identityES12_S1C_vS1D_EENS_8epilogue10collective6detail29Sm90TmaWarpSpecializedAdapterINS1G_15DefaultEpilogueISJ_SK_SK_NS1F_6thread17LinearCombinationISJ_Li1EffLNS1K_9ScaleType4KindE0ELNS_15FloatRoundStyleE2ESJ_EENS1_15EpilogueDefaultEEEEEvvEEEEvNT_6ParamsE:
[----:B------:R-:W0:Y:S02]  /*0000*/  LDC R1, c[0x0][0x28] ;  /* 0x00000a00ff017b82 */ /* 0x000e240000000800 */
[----:B0-----:R-:W-:Y:S01]  /*0010*/  VIADD R1, R1, 0xffffff00 ;  /* 0xffffff0001017836 */ /* 0x001fe20000000000 */
[----:B------:R-:W0:Y:S01]  /*0020*/  S2R R2, SR_TID.X ;  /* 0x0000000000027919 */ /* 0x000e220000002100 */
[----:B------:R-:W-:Y:S01]  /*0030*/  ELECT P0, URZ, PT ;  /* 0x00000000003f782f */ /* 0x000fe20003800000 */
[----:B------:R-:W-:Y:S01]  /*0040*/  BSSY B0, `(.L_x_0) ;  /* 0x0000015000007945 */ /* 0x000fe20003800000 */
[--C-:B0-----:R-:W-:Y:S02]  /*0050*/  SHF.R.U32.HI R0, RZ, 0x5, R2.reuse ;  /* 0x00000005ff007819 */ /* 0x101fe40000011602 */
[----:B------:R-:W-:-:S03]  /*0060*/  SHF.R.U32.HI R2, RZ, 0x7, R2 ;  /* 0x00000007ff027819 */ /* 0x000fc60000011602 */
[----:B------:R-:W0:Y:S04]  /*0070*/  SHFL.IDX PT, R3, R0, RZ, 0x1f ;  /* 0x00001fff00037589 */ /* 0x000e2800000e0000 */
[----:B------:R-:W1:Y:S01]  /*0080*/  SHFL.IDX PT, R2, R2, RZ, 0x1f ;  /* 0x00001fff02027589 */ /* 0x000e6200000e0000 */
[----:B0-----:R-:W-:Y:S02]  /*0090*/  R2UR UR4, R3 ;  /* 0x00000000030472ca */ /* 0x001fe400000e0000 */
[----:B-1----:R-:W-:-:S11]  /*00a0*/  R2UR UR6, R2 ;  /* 0x00000000020672ca */ /* 0x002fd600000e0000 */
[----:B------:R-:W-:Y:S02]  /*00b0*/  USHF.R.S32.HI UR5, URZ, 0x1f, UR4 ;  /* 0x0000001f3f057899 */ /* 0x000fe40008011404 */
[----:B------:R-:W-:Y:S02]  /*00c0*/  ISETP.NE.OR P0, PT, RZ, UR4, !P0 ;  /* 0x00000004ff007c0c */ /* 0x000fe4000c705670 */
[----:B------:R-:W-:-:S04]  /*00d0*/  ULEA.HI UR5, UR5, UR4, URZ, 0x2 ;  /* 0x0000000405057291 */ /* 0x000fc8000f8f103f */
[----:B------:R-:W-:-:S04]  /*00e0*/  ULOP3.LUT UR5, UR5, 0xfffffffc, URZ, 0xc0, !UPT ;  /* 0xfffffffc05057892 */ /* 0x000fc8000f8ec03f */
[----:B------:R-:W-:-:S03]  /*00f0*/  UIADD3 UR8, UR4, -UR5, URZ ;  /* 0x8000000504087290 */ /* 0x000fc6000fffe03f */
[----:B------:R-:W-:Y:S09]  /*0100*/  @P0 BRA `(.L_x_1) ;  /* 0x0000000000200947 */ /* 0x000ff20003800000 */
[----:B------:R-:W-:Y:S02]  /*0110*/  ULDC.64 UR4, c[0x0][0x198] ;  /* 0x0000660000047ab9 */ /* 0x000fe40000000a00 */
[----:B------:R-:W-:Y:S02]  /*0120*/  UIADD3 UR10, UP0, UR4, 0xf0, URZ ;  /* 0x000000f0040a7890 */ /* 0x000fe4000ff1e03f */
[----:B------:R-:W-:Y:S02]  /*0130*/  UIADD3 UR4, UP1, UR4, 0x1f0, URZ ;  /* 0x000001f004047890 */ /* 0x000fe4000ff3e03f */
[----:B------:R-:W-:Y:S02]  /*0140*/  UIADD3.X UR11, URZ, UR5, URZ, UP0, !UPT ;  /* 0x000000053f0b7290 */ /* 0x000fe400087fe43f */
[----:B------:R-:W-:-:S07]  /*0150*/  UIADD3.X UR5, URZ, UR5, URZ, UP1, !UPT ;  /* 0x000000053f057290 */ /* 0x000fce0008ffe43f */
[----:B------:R0:W-:Y:S02]  /*0160*/  UTMACCTL.PF [UR10] ;  /* 0x000000000a0079b9 */ /* 0x0001e40008040000 */
[----:B------:R0:W-:Y:S02]  /*0170*/  UTMACCTL.PF [UR4] ;  /* 0x00000000040079b9 */ /* 0x0001e40008040000 */
[----:B0-----:R-:W-:Y:S01]  /*0180*/  NOP ;  /* 0x0000000000007918 */ /* 0x001fe20000000000 */
.L_x_1:
[----:B------:R-:W-:Y:S05]  /*0190*/  BSYNC B0 ;  /* 0x0000000000007941 */ /* 0x000fea0003800000 */
.L_x_0:
[----:B------:R-:W0:Y:S01]  /*01a0*/  SHFL.IDX PT, R2, R0, RZ, 0x1f ;  /* 0x00001fff00027589 */ /* 0x000e2200000e0000 */
[----:B------:R-:W-:Y:S01]  /*01b0*/  UISETP.NE.AND UP0, UPT, UR8, 0x3, UPT ;  /* 0x000000030800788c */ /* 0x000fe2000bf05270 */
[----:B------:R-:W-:Y:S01]  /*01c0*/  ISETP.NE.AND P1, PT, RZ, UR6, PT ;  /* 0x00000006ff007c0c */ /* 0x000fe2000bf25270 */
[----:B------:R-:W-:Y:S02]  /*01d0*/  UIADD3 UR10, UR6, -0x1, URZ ;  /* 0xffffffff060a7890 */ /* 0x000fe4000fffe03f */
[----:B------:R-:W-:Y:S02]  /*01e0*/  UISETP.EQ.OR UP0, UPT, UR8, URZ, !UP0 ;  /* 0x0000003f0800728c */ /* 0x000fe4000c702670 */
[----:B------:R-:W-:Y:S02]  /*01f0*/  UISETP.GE.U32.AND UP1, UPT, UR10, 0x2, UPT ;  /* 0x000000020a00788c */ /* 0x000fe4000bf26070 */
[----:B------:R-:W-:-:S04]  /*0200*/  UISETP.EQ.AND UP0, UPT, UR6, URZ, UP0 ;  /* 0x0000003f0600728c */ /* 0x000fc80008702270 */
[----:B------:R-:W-:-:S04]  /*0210*/  USEL UR13, URZ, 0x1, !UP0 ;  /* 0x000000013f0d7887 */ /* 0x000fc8000c000000 */
[----:B------:R-:W-:Y:S01]  /*0220*/  USEL UR13, UR13, 0x2, UP1 ;  /* 0x000000020d0d7887 */ /* 0x000fe20008800000 */
[----:B0-----:R-:W-:-:S13]  /*0230*/  ISETP.NE.AND P0, PT, R2, RZ, PT ;  /* 0x000000ff0200720c */ /* 0x001fda0003f05270 */
[----:B------:R-:W-:Y:S05]  /*0240*/  @P0 BRA `(.L_x_2) ;  /* 0x0000000000500947 */ /* 0x000fea0003800000 */
[----:B------:R-:W0:Y:S01]  /*0250*/  S2UR UR9, SR_CgaCtaId ;  /* 0x00000000000979c3 */ /* 0x000e220000008800 */
[----:B------:R-:W-:Y:S01]  /*0260*/  UMOV UR4, 0x400 ;  /* 0x0000040000047882 */ /* 0x000fe20000000000 */
[----:B------:R-:W-:Y:S01]  /*0270*/  UMOV UR5, 0x1 ;  /* 0x0000000100057882 */ /* 0x000fe20000000000 */
[----:B------:R-:W-:Y:S01]  /*0280*/  UMOV UR6, 0x100 ;  /* 0x0000010000067882 */ /* 0x000fe20000000000 */
[----:B------:R-:W-:Y:S01]  /*0290*/  ELECT P0, URZ, PT ;  /* 0x00000000003f782f */ /* 0x000fe20003800000 */
[----:B------:R-:W-:-:S04]  /*02a0*/  UIADD3 UR6, -UR6, 0x100000, URZ ;  /* 0x0010000006067890 */ /* 0x000fc8000fffe13f */
[----:B------:R-:W-:Y:S02]  /*02b0*/  USHF.L.U32 UR7, UR6, 0xb, URZ ;  /* 0x0000000b06077899 */ /* 0x000fe4000800063f */
[----:B------:R-:W-:Y:S02]  /*02c0*/  USHF.L.U32 UR6, UR6, 0x1, URZ ;  /* 0x0000000106067899 */ /* 0x000fe4000800063f */
[----:B0-----:R-:W-:Y:S02]  /*02d0*/  ULEA UR9, UR9, UR4, 0x18 ;  /* 0x0000000409097291 */ /* 0x001fe4000f8ec03f */
[----:B------:R-:W-:-:S04]  /*02e0*/  UIADD3 UR4, -UR5, 0x100000, URZ ;  /* 0x0010000005047890 */ /* 0x000fc8000fffe13f */
[----:B------:R-:W-:Y:S02]  /*02f0*/  USHF.L.U32 UR5, UR4, 0xb, URZ ;  /* 0x0000000b04057899 */ /* 0x000fe4000800063f */
[----:B------:R-:W-:Y:S01]  /*0300*/  USHF.L.U32 UR4, UR4, 0x1, URZ ;  /* 0x0000000104047899 */ /* 0x000fe2000800063f */
[----:B------:R-:W0:Y:S11]  /*0310*/  FENCE.VIEW.ASYNC.S ;  /* 0x00000000000073c6 */ /* 0x000e360000000000 */
[----:B0-----:R0:W1:Y:S01]  /*0320*/  SYNCS.EXCH.64 URZ, [UR9], UR4 ;  /* 0x00000004093f75b2 */ /* 0x0010620008000100 */
[----:B------:R0:W2:Y:S01]  /*0330*/  SYNCS.EXCH.64 URZ, [UR9+0x18], UR6 ;  /* 0x00001806093f75b2 */ /* 0x0000a20008000100 */
[----:B------:R0:W3:Y:S01]  /*0340*/  SYNCS.EXCH.64 URZ, [UR9+0x8], UR4 ;  /* 0x00000804093f75b2 */ /* 0x0000e20008000100 */
[----:B------:R0:W4:Y:S01]  /*0350*/  SYNCS.EXCH.64 URZ, [UR9+0x20], UR6 ;  /* 0x00002006093f75b2 */ /* 0x0001220008000100 */
[----:B------:R0:W0:Y:S01]  /*0360*/  SYNCS.EXCH.64 URZ, [UR9+0x10], UR4 ;  /* 0x00001004093f75b2 */ /* 0x0000220008000100 */
[----:B------:R0:W0:Y:S01]  /*0370*/  SYNCS.EXCH.64 URZ, [UR9+0x28], UR6 ;  /* 0x00002806093f75b2 */ /* 0x0000220008000100 */
[----:B------:R-:W-:Y:S01]  /*0380*/  NOP ;  /* 0x0000000000007918 */ /* 0x000fe20000000000 */
.L_x_2:
[----:B------:R-:W5:Y:S01]  /*0390*/  SHFL.IDX PT, R0, R0, RZ, 0x1f ;  /* 0x00001fff00007589 */ /* 0x000f6200000e0000 */
[----:B------:R-:W1:Y:S01]  /*03a0*/  LDC R2, c[0x0][0x65c] ;  /* 0x00019700ff027b82 */ /* 0x000e620000000800 */
[----:B------:R-:W-:Y:S01]  /*03b0*/  ELECT P0, URZ, PT ;  /* 0x00000000003f782f */ /* 0x000fe20003800000 */
[----:B------:R-:W-:Y:S01]  /*03c0*/  IMAD.MOV.U32 R3, RZ, RZ, RZ ;  /* 0x000000ffff037224 */ /* 0x000fe200078e00ff */
[----:B0-----:R-:W-:Y:S01]  /*03d0*/  UMOV UR4, 0x20 ;  /* 0x0000002000047882 */ /* 0x001fe20000000000 */
[----:B------:R-:W-:Y:S01]  /*03e0*/  NOP ;  /* 0x0000000000007918 */ /* 0x000fe20000000000 */
[----:B------:R-:W-:Y:S01]  /*03f0*/  NOP ;  /* 0x0000000000007918 */ /* 0x000fe20000000000 */
[----:B-----5:R-:W-:Y:S02]  /*0400*/  ISETP.NE.OR P0, PT, R0, RZ, !P0 ;  /* 0x000000ff0000720c */ /* 0x020fe40004705670 */
[----:B-1----:R-:W-:Y:S01]  /*0410*/  ISETP.NE.AND P2, PT, R2, 0x1, PT ;  /* 0x000000010200780c */ /* 0x002fe20003f45270 */
[----:B------:R-:W0:Y:S01]  /*0420*/  S2R R0, SR_CTAID.Y ;  /* 0x0000000000007919 */ /* 0x000e220000002600 */
[----:B------:R-:W1:Y:S09]  /*0430*/  S2R R2, SR_CTAID.X ;  /* 0x0000000000027919 */ /* 0x000e720000002500 */
[----:B------:R-:W-:Y:S01]  /*0440*/  VOTEU.ALL UP0, P0 ;  /* 0x00000000003f7886 */ /* 0x000fe20000000000 */
[----:B------:R-:W-:Y:S01]  /*0450*/  VOTEU.ALL UP1, P0 ;  /* 0x00000000003f7886 */ /* 0x000fe20000020000 */
[----:B------:R-:W1:Y:S01]  /*0460*/  @P2 LDC R7, c[0x0][0x10] ;  /* 0x00000400ff072b82 */ /* 0x000e620000000800 */
[----:B------:R-:W-:-:S02]  /*0470*/  @P2 IMAD.MOV.U32 R5, RZ, RZ, RZ ;  /* 0x000000ffff052224 */ /* 0x000fc400078e00ff */
[----:B------:R-:W-:Y:S01]  /*0480*/  @P2 IMAD.MOV.U32 R11, RZ, RZ, RZ ;  /* 0x000000ffff0b2224 */ /* 0x000fe200078e00ff */
[----:B------:R-:W-:Y:S01]  /*0490*/  @!UP0 UMOV UR6, 0x400 ;  /* 0x0000040000068882 */ /* 0x000fe20000000000 */
[----:B------:R-:W-:-:S04]  /*04a0*/  @!UP0 UIADD3 UR4, -UR4, 0x100000, URZ ;  /* 0x0010000004048890 */ /* 0x000fc8000fffe13f */
[----:B------:R-:W-:Y:S02]  /*04b0*/  @!UP0 USHF.L.U32 UR5, UR4, 0xb, URZ ;  /* 0x0000000b04058899 */ /* 0x000fe4000800063f */
[----:B------:R-:W-:Y:S01]  /*04c0*/  @!UP0 USHF.L.U32 UR4, UR4, 0x1, URZ ;  /* 0x0000000104048899 */ /* 0x000fe2000800063f */
[----:B------:R-:W5:Y:S08]  /*04d0*/  @!P2 LDC R9, c[0x0][0xc] ;  /* 0x00000300ff09ab82 */ /* 0x000f700000000800 */
[----:B------:R-:W2:Y:S01]  /*04e0*/  @!UP0 S2UR UR7, SR_CgaCtaId ;  /* 0x00000000000789c3 */ /* 0x000ea20000008800 */
[----:B0-----:R-:W-:-:S04]  /*04f0*/  @P2 IMAD.MOV.U32 R4, RZ, RZ, R0 ;  /* 0x000000ffff042224 */ /* 0x001fc800078e0000 */
[----:B-1----:R-:W-:-:S04]  /*0500*/  @P2 IMAD.WIDE.U32 R6, R2, R7, R4 ;  /* 0x0000000702062225 */ /* 0x002fc800078e0004 */
[----:B------:R-:W-:Y:S02]  /*0510*/  @P2 IMAD.MOV.U32 R16, RZ, RZ, R6 ;  /* 0x000000ffff102224 */ /* 0x000fe400078e0006 */
[----:B------:R-:W-:Y:S02]  /*0520*/  @P2 IMAD.IADD R17, R7, 0x1, R11 ;  /* 0x0000000107112824 */ /* 0x000fe400078e020b */
[----:B-----5:R-:W-:-:S04]  /*0530*/  @!P2 IMAD.WIDE.U32 R4, R9, R0, R2 ;  /* 0x000000000904a225 */ /* 0x020fc800078e0002 */
[----:B------:R-:W-:Y:S02]  /*0540*/  @!P2 IMAD.MOV.U32 R16, RZ, RZ, R4 ;  /* 0x000000ffff10a224 */ /* 0x000fe400078e0004 */
[----:B------:R-:W-:Y:S01]  /*0550*/  @!P2 IMAD.MOV.U32 R17, RZ, RZ, R5 ;  /* 0x000000ffff11a224 */ /* 0x000fe200078e0005 */
[----:B--2---:R-:W-:Y:S02]  /*0560*/  @!UP0 ULEA UR6, UR7, UR6, 0x18 ;  /* 0x0000000607068291 */ /* 0x004fe4000f8ec03f */
[----:B------:R0:W-:Y:S01]  /*0570*/  STL [R1+0x7c], R16 ;  /* 0x00007c1001007387 */ /* 0x0001e20000100800 */
[----:B------:R-:W-:-:S03]  /*0580*/  VOTEU.ALL UP0, P0 ;  /* 0x00000000003f7886 */ /* 0x000fc60000000000 */
[----:B------:R0:W-:Y:S04]  /*0590*/  STL [R1+0x78], R17 ;  /* 0x0000781101007387 */ /* 0x0001e80000100800 */
[----:B------:R-:W1:Y:S02]  /*05a0*/  FENCE.VIEW.ASYNC.S ;  /* 0x00000000000073c6 */ /* 0x000e640000000000 */
[----:B-1----:R0:W3:Y:S01]  /*05b0*/  @!UP0 SYNCS.EXCH.64 URZ, [UR6+0x40], UR4 ;  /* 0x00004004063f85b2 */ /* 0x0020e20008000100 */
[----:B------:R0:W3:Y:S01]  /*05c0*/  @!UP1 SYNCS.EXCH.64 URZ, [UR6+0x48], UR4 ;  /* 0x00004804063f95b2 */ /* 0x0000e20008000100 */
[----:B------:R-:W-:Y:S01]  /*05d0*/  NOP ;  /* 0x0000000000007918 */ /* 0x000fe20000000000 */
[----:B---34-:R-:W-:Y:S06]  /*05e0*/  BAR.SYNC.DEFER_BLOCKING 0x0 ;  /* 0x0000000000007b1d */ /* 0x018fec0000010000 */
[----:B0-----:R-:W-:Y:S05]  /*05f0*/  @!P1 BRA `(.L_x_3) ;  /* 0x000000e000989947 */ /* 0x001fea0003800000 */
[----:B------:R-:W-:-:S06]  /*0600*/  UISETP.GT.U32.AND UP0, UPT, UR10, 0x1, UPT ;  /* 0x000000010a00788c */ /* 0x000fcc000bf04070 */
[----:B------:R-:W-:-:S13]  /*0610*/  PLOP3.LUT P0, PT, PT, PT, UP0, 0x80, 0x0 ;  /* 0x000000000000781c */ /* 0x000fda0003f0f008 */
[----:B------:R-:W-:Y:S05]  /*0620*/  @P0 EXIT ;  /* 0x000000000000094d */ /* 0x000fea0003800000 */
[----:B------:R-:W-:Y:S01]  /*0630*/  IMAD.MOV.U32 R6, RZ, RZ, -0x1 ;  /* 0xffffffffff067424 */ /* 0x000fe200078e00ff */
[----:B------:R-:W-:Y:S01]  /*0640*/  ULDC.64 UR4, c[0x0][0x650] ;  /* 0x0001940000047ab9 */ /* 0x000fe20000000a00 */
[----:B------:R-:W-:Y:S01]  /*0650*/  IMAD.MOV.U32 R5, RZ, RZ, -0x1 ;  /* 0xffffffffff057424 */ /* 0x000fe200078e00ff */
[----:B------:R-:W-:Y:S01]  /*0660*/  ISETP.GE.U32.AND P0, PT, R16, UR4, PT ;  /* 0x0000000410007c0c */ /* 0x000fe2000bf06070 */
[----:B------:R-:W-:Y:S01]  /*0670*/  UMOV UR22, 0xffffffff ;  /* 0xffffffff00167882 */ /* 0x000fe20000000000 */
[----:B------:R0:W-:Y:S01]  /*0680*/  STL [R1+0x84], R6 ;  /* 0x0000840601007387 */ /* 0x0001e20000100800 */
[----:B------:R-:W-:Y:S02]  /*0690*/  PRMT R4, RZ, 0x7610, R4 ;  /* 0x00007610ff047816 */ /* 0x000fe40000000004 */
[----:B------:R-:W-:Y:S01]  /*06a0*/  ISETP.GE.U32.AND.EX P0, PT, R17, UR5, PT, P0 ;  /* 0x0000000511007c0c */ /* 0x000fe2000bf06100 */
[----:B------:R0:W-:-:S12]  /*06b0*/  STL [R1+0x80], R5 ;  /* 0x0000800501007387 */ /* 0x0001d80000100800 */
[----:B0-----:R-:W-:Y:S05]  /*06c0*/  @P0 BRA `(.L_x_4) ;  /* 0x0000000400680947 */ /* 0x001fea0003800000 */
[----:B------:R-:W0:Y:S01]  /*06d0*/  LDC.64 R12, c[0x0][0x628] ;  /* 0x00018a00ff0c7b82 */ /* 0x000e220000000a00 */
[----:B------:R-:W-:Y:S02]  /*06e0*/  IMAD.MOV.U32 R4, RZ, RZ, R16 ;  /* 0x000000ffff047224 */ /* 0x000fe400078e0010 */
[----:B------:R-:W-:-:S05]  /*06f0*/  IMAD.MOV.U32 R5, RZ, RZ, R17 ;  /* 0x000000ffff057224 */ /* 0x000fca00078e0011 */
[----:B------:R-:W1:Y:S08]  /*0700*/  LDC R10, c[0x0][0x630] ;  /* 0x00018c00ff0a7b82 */ /* 0x000e700000000800 */
[----:B------:R-:W2:Y:S01]  /*0710*/  LDC.64 R14, c[0x0][0x620] ;  /* 0x00018800ff0e7b82 */ /* 0x000ea20000000a00 */
[----:B0-----:R-:W-:-:S04]  /*0720*/  ISETP.NE.U32.AND P0, PT, R12, RZ, PT ;  /* 0x000000ff0c00720c */ /* 0x001fc80003f05070 */
[----:B------:R-:W-:-:S13]  /*0730*/  ISETP.NE.AND.EX P0, PT, R13, RZ, PT, P0 ;  /* 0x000000ff0d00720c */ /* 0x000fda0003f05300 */
[----:B-12---:R-:W-:Y:S05]  /*0740*/  @!P0 BRA `(.L_x_5) ;  /* 0x0000000000288947 */ /* 0x006fea0003800000 */
[----:B------:R-:W0:Y:S02]  /*0750*/  LDC R9, c[0x0][0x634] ;  /* 0x00018d00ff097b82 */ /* 0x000e240000000800 */
[----:B0-----:R-:W-:-:S05]  /*0760*/  IADD3 R9, P0, R16, R9, RZ ;  /* 0x0000000910097210 */ /* 0x001fca0007f1e0ff */
[----:B------:R-:W-:-:S04]  /*0770*/  IMAD.X R11, RZ, RZ, R17, P0 ;  /* 0x000000ffff0b7224 */ /* 0x000fc800000e0611 */
[----:B------:R-:W-:-:S04]  /*0780*/  IMAD.WIDE.U32 R4, R11, R12, RZ ;  /* 0x0000000c0b047225 */ /* 0x000fc800078e00ff */
[----:B------:R-:W-:-:S04]  /*0790*/  IMAD.WIDE.U32 R6, P0, R9, R13, R4 ;  /* 0x0000000d09067225 */ /* 0x000fc80007800004 */
[----:B------:R-:W-:-:S04]  /*07a0*/  IMAD.WIDE.U32 R4, R9, R12, RZ ;  /* 0x0000000c09047225 */ /* 0x000fc800078e00ff */
[----:B------:R-:W-:Y:S01]  /*07b0*/  IMAD.X R9, RZ, RZ, RZ, P0 ;  /* 0x000000ffff097224 */ /* 0x000fe200000e06ff */
[----:B------:R-:W-:Y:S01]  /*07c0*/  IADD3 RZ, P0, R5, R6, RZ ;  /* 0x0000000605ff7210 */ /* 0x000fe20007f1e0ff */
[----:B------:R-:W-:-:S04]  /*07d0*/  IMAD.MOV.U32 R8, RZ, RZ, R7 ;  /* 0x000000ffff087224 */ /* 0x000fc800078e0007 */
[----:B------:R-:W-:-:S08]  /*07e0*/  IMAD.WIDE.U32.X R4, R11, R13, R8, P0 ;  /* 0x0000000d0b047225 */ /* 0x000fd000000e0408 */
.L_x_5:
[-CC-:B------:R-:W-:Y:S01]  /*07f0*/  SHF.R.U64 R24, R4, R10.reuse, R5.reuse ;  /* 0x0000000a04187219 */ /* 0x180fe20000001205 */
[----:B------:R-:W0:Y:S01]  /*0800*/  LDC R8, c[0x0][0x618] ;  /* 0x00018600ff087b82 */ /* 0x000e220000000800 */
[----:B------:R-:W-:Y:S01]  /*0810*/  SHF.R.U32.HI R4, RZ, R10, R5 ;  /* 0x0000000aff047219 */ /* 0x000fe20000011605 */
[----:B------:R-:W-:Y:S01]  /*0820*/  ULDC UR4, c[0x0][0x150] ;  /* 0x0000540000047ab9 */ /* 0x000fe20000000800 */
[----:B------:R-:W-:Y:S01]  /*0830*/  IADD3 R9, P0, RZ, -R24, RZ ;  /* 0x80000018ff097210 */ /* 0x000fe20007f1e0ff */
[----:B------:R-:W-:Y:S01]  /*0840*/  IMAD.MOV.U32 R5, RZ, RZ, R17 ;  /* 0x000000ffff057224 */ /* 0x000fe200078e0011 */
[----:B------:R-:W-:-:S03]  /*0850*/  I2FP.F32.U32 R3, R2 ;  /* 0x0000000200037245 */ /* 0x000fc60000201000 */
[----:B------:R-:W1:Y:S01]  /*0860*/  LDC.64 R18, c[0x0][0x640] ;  /* 0x00019000ff127b82 */ /* 0x000e620000000a00 */
[----:B------:R-:W-:Y:S02]  /*0870*/  IMAD.X R11, RZ, RZ, ~R4, P0 ;  /* 0x000000ffff0b7224 */ /* 0x000fe400000e0e04 */
[----:B------:R-:W-:Y:S01]  /*0880*/  FMUL R3, R3, UR4 ;  /* 0x0000000403037c20 */ /* 0x000fe20008400000 */
[----:B------:R-:W-:Y:S01]  /*0890*/  IMAD.MOV.U32 R4, RZ, RZ, R16 ;  /* 0x000000ffff047224 */ /* 0x000fe200078e0010 */
[----:B------:R-:W-:Y:S01]  /*08a0*/  ULDC UR4, c[0x0][0x154] ;  /* 0x0000550000047ab9 */ /* 0x000fe20000000800 */
[-C--:B------:R-:W-:Y:S02]  /*08b0*/  IMAD R6, R11, R14.reuse, RZ ;  /* 0x0000000e0b067224 */ /* 0x080fe400078e02ff */
[C---:B------:R-:W-:Y:S01]  /*08c0*/  IMAD.WIDE.U32 R4, R9.reuse, R14, R4 ;  /* 0x0000000e09047225 */ /* 0x040fe200078e0004 */
[----:B------:R-:W2:Y:S01]  /*08d0*/  LDC R10, c[0x0][0x608] ;  /* 0x00018200ff0a7b82 */ /* 0x000ea20000000800 */
[----:B------:R-:W3:Y:S02]  /*08e0*/  F2I.U32.TRUNC.NTZ R3, R3 ;  /* 0x0000000300037305 */ /* 0x000ee4000020f000 */
[----:B------:R-:W-:-:S04]  /*08f0*/  IMAD R9, R9, R15, R6 ;  /* 0x0000000f09097224 */ /* 0x000fc800078e0206 */
[----:B------:R-:W-:Y:S01]  /*0900*/  IMAD.IADD R5, R5, 0x1, R9 ;  /* 0x0000000105057824 */ /* 0x000fe200078e0209 */
[----:B------:R-:W4:Y:S01]  /*0910*/  LDC R7, c[0x0][0x144] ;  /* 0x00005100ff077b82 */ /* 0x000f220000000800 */
[----:B------:R-:W-:-:S03]  /*0920*/  IMAD.MOV.U32 R9, RZ, RZ, 0x1 ;  /* 0x00000001ff097424 */ /* 0x000fc600078e00ff */
[----:B0-----:R-:W-:Y:S02]  /*0930*/  SHF.R.U64 R12, R4, R8, R5 ;  /* 0x00000008040c7219 */ /* 0x001fe40000001205 */
[----:B------:R-:W-:Y:S02]  /*0940*/  I2FP.F32.U32 R4, R0 ;  /* 0x0000000000047245 */ /* 0x000fe40000201000 */
[----:B------:R-:W0:Y:S01]  /*0950*/  LDC R14, c[0x0][0x658] ;  /* 0x00019600ff0e7b82 */ /* 0x000e220000000800 */
[----:B-1----:R-:W-:Y:S01]  /*0960*/  ISETP.NE.U32.AND P0, PT, R18, RZ, PT ;  /* 0x000000ff1200720c */ /* 0x002fe20003f05070 */
[----:B---3--:R-:W-:Y:S02]  /*0970*/  IMAD.MOV R6, RZ, RZ, -R3 ;  /* 0x000000ffff067224 */ /* 0x008fe400078e0a03 */
[----:B------:R-:W-:Y:S01]  /*0980*/  FMUL R4, R4, UR4 ;  /* 0x0000000404047c20 */ /* 0x000fe20008400000 */
[----:B------:R-:W-:Y:S01]  /*0990*/  SHF.R.U32.HI R3, RZ, R8, R5 ;  /* 0x00000008ff037219 */ /* 0x000fe20000011605 */
[----:B------:R-:W-:Y:S01]  /*09a0*/  IMAD.MOV.U32 R5, RZ, RZ, -0x1 ;  /* 0xffffffffff057424 */ /* 0x000fe200078e00ff */
[----:B------:R-:W-:Y:S01]  /*09b0*/  ISETP.NE.AND.EX P0, PT, R19, RZ, PT, P0 ;  /* 0x000000ff1300720c */ /* 0x000fe20003f05300 */
[----:B------:R1:W3:Y:S01]  /*09c0*/  F2I.U32.TRUNC.NTZ R11, R4 ;  /* 0x00000004000b7305 */ /* 0x0002e2000020f000 */
[----:B------:R-:W1:Y:S01]  /*09d0*/  LDC R13, c[0x0][0x148] ;  /* 0x00005200ff0d7b82 */ /* 0x000e620000000800 */
[----:B--2---:R-:W-:-:S02]  /*09e0*/  SHF.R.U64 R23, R12, R10, R3 ;  /* 0x0000000a0c177219 */ /* 0x004fc40000001203 */
[----:B------:R-:W-:-:S05]  /*09f0*/  SHF.R.U32.HI R3, RZ, R10, R3 ;  /* 0x0000000aff037219 */ /* 0x000fca0000011603 */
[----:B------:R-:W2:Y:S01]  /*0a00*/  LDC R17, c[0x0][0x600] ;  /* 0x00018000ff117b82 */ /* 0x000ea20000000800 */
[----:B----4-:R-:W-:-:S07]  /*0a10*/  IMAD R8, R7, R6, R2 ;  /* 0x0000000607087224 */ /* 0x010fce00078e0202 */
[----:B------:R-:W4:Y:S01]  /*0a20*/  LDC R16, c[0x0][0x648] ;  /* 0x00019200ff107b82 */ /* 0x000f220000000800 */
[-C--:B0-----:R-:W-:Y:S02]  /*0a30*/  SHF.L.U32 R2, R5, R14.reuse, RZ ;  /* 0x0000000e05027219 */ /* 0x081fe400000006ff */
[--C-:B------:R-:W-:Y:S02]  /*0a40*/  SHF.R.U64 R22, R23, R14, R3.reuse ;  /* 0x0000000e17167219 */ /* 0x100fe40000001203 */
[----:B------:R-:W-:Y:S02]  /*0a50*/  LOP3.LUT R10, RZ, R2, RZ, 0x33, !PT ;  /* 0x00000002ff0a7212 */ /* 0x000fe400078e33ff */
[-C--:B------:R-:W-:Y:S01]  /*0a60*/  SHF.R.U32.HI R3, RZ, R14.reuse, R3 ;  /* 0x0000000eff037219 */ /* 0x080fe20000011603 */
[----:B------:R-:W0:Y:S01]  /*0a70*/  LDC R21, c[0x0][0x638] ;  /* 0x00018e00ff157b82 */ /* 0x000e220000000800 */
[----:B------:R-:W-:Y:S01]  /*0a80*/  SHF.L.U32 R9, R9, R14, RZ ;  /* 0x0000000e09097219 */ /* 0x000fe200000006ff */
[----:B------:R-:W-:-:S06]  /*0a90*/  IMAD.MOV.U32 R2, RZ, RZ, R22 ;  /* 0x000000ffff027224 */ /* 0x000fcc00078e0016 */
[----:B------:R-:W0:Y:S01]  /*0aa0*/  LDC R20, c[0x0][0x610] ;  /* 0x00018400ff147b82 */ /* 0x000e220000000800 */
[----:B-1-3--:R-:W-:Y:S05]  /*0ab0*/  @!P0 BRA `(.L_x_6) ;  /* 0x0000000000288947 */ /* 0x00afea0003800000 */
[----:B------:R-:W1:Y:S02]  /*0ac0*/  LDC R7, c[0x0][0x64c] ;  /* 0x00019300ff077b82 */ /* 0x000e640000000800 */
[----:B-1----:R-:W-:-:S05]  /*0ad0*/  IADD3 R7, P0, R22, R7, RZ ;  /* 0x0000000716077210 */ /* 0x002fca0007f1e0ff */
        /* <DEDUP_REMOVED lines=8> */
.L_x_6:
[----:B----4-:R-:W-:Y:S01]  /*0b60*/  SHF.R.U64 R2, R2, R16, R3 ;  /* 0x0000001002027219 */ /* 0x010fe20000001203 */
[----:B--2---:R-:W-:Y:S01]  /*0b70*/  VIADD R3, R17, 0xffffffff ;  /* 0xffffffff11037836 */ /* 0x004fe20000000000 */
[----:B------:R-:W-:Y:S01]  /*0b80*/  LOP3.LUT R10, R23, R10, RZ, 0xc0, !PT ;  /* 0x0000000a170a7212 */ /* 0x000fe200078ec0ff */
[----:B------:R-:W-:Y:S01]  /*0b90*/  IMAD.MOV R11, RZ, RZ, -R11 ;  /* 0x000000ffff0b7224 */ /* 0x000fe200078e0a0b */
[----:B------:R-:W-:Y:S01]  /*0ba0*/  R2UR UR22, R24 ;  /* 0x00000000181672ca */ /* 0x000fe200000e0000 */
[----:B------:R-:W-:Y:S01]  /*0bb0*/  IMAD.MOV R4, RZ, RZ, -R2 ;  /* 0x000000ffff047224 */ /* 0x000fe200078e0a02 */
[----:B------:R-:W-:Y:S01]  /*0bc0*/  LOP3.LUT R3, R12, R3, RZ, 0xc0, !PT ;  /* 0x000000030c037212 */ /* 0x000fe200078ec0ff */
[----:B------:R-:W-:Y:S02]  /*0bd0*/  @P2 IMAD R8, R13, R11, R0 ;  /* 0x0000000b0d082224 */ /* 0x000fe400078e0200 */
[----:B------:R-:W-:Y:S02]  /*0be0*/  IMAD R9, R9, R2, R10 ;  /* 0x0000000209097224 */ /* 0x000fe400078e020a */
[----:B0-----:R-:W-:-:S02]  /*0bf0*/  IMAD R0, R4, R21, R22 ;  /* 0x0000001504007224 */ /* 0x001fc400078e0216 */
[----:B------:R-:W-:Y:S02]  /*0c00*/  IMAD R8, R9, R20, R8 ;  /* 0x0000001409087224 */ /* 0x000fe400078e0208 */
[----:B------:R-:W-:Y:S02]  /*0c10*/  IMAD R3, R0, R17, R3 ;  /* 0x0000001100037224 */ /* 0x000fe400078e0203 */
[----:B------:R-:W-:-:S03]  /*0c20*/  IMAD.MOV.U32 R4, RZ, RZ, 0x1 ;  /* 0x00000001ff047424 */ /* 0x000fc600078e00ff */
[----:B------:R-:W-:Y:S02]  /*0c30*/  SEL R2, R3, R8, !P2 ;  /* 0x0000000803027207 */ /* 0x000fe40005000000 */
[----:B------:R-:W-:-:S03]  /*0c40*/  SEL R0, R8, R3, !P2 ;  /* 0x0000000308007207 */ /* 0x000fc60005000000 */
[----:B------:R0:W-:Y:S04]  /*0c50*/  STL [R1+0x80], R2 ;  /* 0x0000800201007387 */ /* 0x0001e80000100800 */
[----:B------:R0:W-:Y:S02]  /*0c60*/  STL [R1+0x84], R0 ;  /* 0x0000840001007387 */ /* 0x0001e40000100800 */
.L_x_4:
[----:B------:R-:W-:-:S08]  /*0c70*/  NOP ;  /* 0x0000000000007918 */ /* 0x000fd00000000000 */
[----:B------:R-:W1:Y:S02]  /*0c80*/  USETMAXREG.TRY_ALLOC.CTAPOOL UP0, 0xe8 ;  /* 0x000000e8000079c8 */ /* 0x000e640008000600 */
[----:B-1----:R-:W-:-:S13]  /*0c90*/  PLOP3.LUT P0, PT, PT, PT, UP0, 0x80, 0x0 ;  /* 0x000000000000781c */ /* 0x002fda0003f0f008 */
[----:B------:R-:W-:Y:S05]  /*0ca0*/  @!P0 BRA `(.L_x_4) ;  /* 0xfffffffc00f08947 */ /* 0x000fea000383ffff */
[----:B------:R-:W-:Y:S01]  /*0cb0*/  ULDC.64 UR4, c[0x0][0x598] ;  /* 0x0001660000047ab9 */ /* 0x000fe20000000a00 */
[----:B------:R-:W-:Y:S01]  /*0cc0*/  ULDC.64 UR16, c[0x0][0x208] ;  /* 0x0000820000107ab9 */ /* 0x000fe20000000a00 */
[----:B------:R-:W-:-:S04]  /*0cd0*/  ISETP.NE.U32.AND P0, PT, RZ, UR4, PT ;  /* 0x00000004ff007c0c */ /* 0x000fc8000bf05070 */
[----:B------:R-:W-:-:S13]  /*0ce0*/  ISETP.NE.AND.EX P0, PT, RZ, UR5, PT, P0 ;  /* 0x00000005ff007c0c */ /* 0x000fda000bf05300 */
[----:B------:R-:W-:Y:S05]  /*0cf0*/  @!P0 BRA `(.L_x_7) ;  /* 0x0000000000208947 */ /* 0x000fea0003800000 */
[----:B0-----:R-:W0:Y:S02]  /*0d00*/  LDC.64 R2, c[0x0][0x598] ;  /* 0x00016600ff027b82 */ /* 0x001e240000000a00 */
[----:B0-----:R-:W2:Y:S02]  /*0d10*/  LDG.E.64 R2, desc[UR16][R2.64] ;  /* 0x0000001002027981 */ /* 0x001ea4000c1e1b00 */
[----:B--2---:R-:W-:-:S04]  /*0d20*/  ISETP.NE.U32.AND P0, PT, R2, RZ, PT ;  /* 0x000000ff0200720c */ /* 0x004fc80003f05070 */
[----:B------:R-:W-:-:S13]  /*0d30*/  ISETP.NE.AND.EX P0, PT, R3, RZ, PT, P0 ;  /* 0x000000ff0300720c */ /* 0x000fda0003f05300 */
[----:B------:R-:W-:Y:S05]  /*0d40*/  @!P0 BRA `(.L_x_7) ;  /* 0x00000000000c8947 */ /* 0x000fea0003800000 */
[----:B------:R-:W2:Y:S02]  /*0d50*/  LD.E R2, desc[UR16][R2.64] ;  /* 0x0000001002027980 */ /* 0x000ea4000c101900 */
[----:B--2---:R-:W-:Y:S01]  /*0d60*/  R2UR UR20, R2 ;  /* 0x00000000021472ca */ /* 0x004fe200000e0000 */
[----:B------:R-:W-:-:S14]  /*0d70*/  BRA `(.L_x_8) ;  /* 0x0000000000247947 */ /* 0x000fdc0003800000 */
.L_x_7:
[----:B------:R-:W-:Y:S02]  /*0d80*/  ULDC.64 UR4, c[0x0][0x588] ;  /* 0x0001620000047ab9 */ /* 0x000fe40000000a00 */
[----:B------:R-:W-:-:S04]  /*0d90*/  ISETP.NE.U32.AND P0, PT, RZ, UR4, PT ;  /* 0x00000004ff007c0c */ /* 0x000fc8000bf05070 */
[----:B------:R-:W-:-:S13]  /*0da0*/  ISETP.NE.AND.EX P0, PT, RZ, UR5, PT, P0 ;  /* 0x00000005ff007c0c */ /* 0x000fda000bf05300 */
[----:B------:R-:W-:Y:S05]  /*0db0*/  @!P0 BRA `(.L_x_9) ;  /* 0x0000000000108947 */ /* 0x000fea0003800000 */
[----:B0-----:R-:W0:Y:S02]  /*0dc0*/  LDC.64 R2, c[0x0][0x588] ;  /* 0x00016200ff027b82 */ /* 0x001e240000000a00 */
[----:B0-----:R-:W2:Y:S02]  /*0dd0*/  LDG.E R2, desc[UR16][R2.64] ;  /* 0x0000001002027981 */ /* 0x001ea4000c1e1900 */
[----:B--2---:R-:W-:Y:S01]  /*0de0*/  R2UR UR20, R2 ;  /* 0x00000000021472ca */ /* 0x004fe200000e0000 */
[----:B------:R-:W-:-:S14]  /*0df0*/  BRA `(.L_x_8) ;  /* 0x0000000000047947 */ /* 0x000fdc0003800000 */
.L_x_9:
[----:B------:R-:W-:-:S05]  /*0e00*/  ULDC UR20, c[0x0][0x580] ;  /* 0x0001600000147ab9 */ /* 0x000fca0000000800 */
.L_x_8:
[----:B------:R-:W-:Y:S02]  /*0e10*/  ULDC.64 UR4, c[0x0][0x5a0] ;  /* 0x0001680000047ab9 */ /* 0x000fe40000000a00 */
        /* <DEDUP_REMOVED lines=11> */
.L_x_10:
        /* <DEDUP_REMOVED lines=8> */
.L_x_12:
[----:B------:R-:W-:-:S05]  /*0f50*/  ULDC UR19, c[0x0][0x584] ;  /* 0x0001610000137ab9 */ /* 0x000fca0000000800 */
.L_x_11:
[----:B------:R-:W-:-:S13]  /*0f60*/  LOP3.LUT P0, RZ, R4, 0xff, RZ, 0xc0, !PT ;  /* 0x000000ff04ff7812 */ /* 0x000fda000780c0ff */
[----:B------:R-:W-:Y:S05]  /*0f70*/  @!P0 EXIT ;  /* 0x000000000000894d */ /* 0x000fea0003800000 */
[----:B------:R-:W-:Y:S01]  /*0f80*/  ULDC UR4, c[0x0][0x28c] ;  /* 0x0000a30000047ab9 */ /* 0x000fe20000000800 */
[----:B------:R-:W-:Y:S02]  /*0f90*/  ULOP3.LUT UR21, UR13, 0x1, URZ, 0xfc, !UPT ;  /* 0x000000010d157892 */ /* 0x000fe4000f8efc3f */
[----:B------:R-:W-:-:S04]  /*0fa0*/  UIADD3 UR4, UR4, 0x3f, URZ ;  /* 0x0000003f04047890 */ /* 0x000fc8000fffe03f */
[----:B------:R-:W-:-:S04]  /*0fb0*/  USHF.R.S32.HI UR5, URZ, 0x1f, UR4 ;  /* 0x0000001f3f057899 */ /* 0x000fc80008011404 */
[----:B------:R-:W-:-:S03]  /*0fc0*/  ULEA.HI UR5, UR5, UR4, URZ, 0x6 ;  /* 0x0000000405057291 */ /* 0x000fc6000f8f303f */
[----:B------:R-:W-:Y:S01]  /*0fd0*/  UMOV UR4, URZ ;  /* 0x0000003f00047c82 */ /* 0x000fe20008000000 */
[----:B------:R-:W-:-:S03]  /*0fe0*/  USHF.R.S32.HI UR12, URZ, 0x6, UR5 ;  /* 0x000000063f0c7899 */ /* 0x000fc60008011405 */
[----:B------:R-:W-:-:S09]  /*0ff0*/  UMOV UR5, URZ ;  /* 0x0000003f00057c82 */ /* 0x000fd20008000000 */
.L_x_293:
[----:B0-----:R-:W0:Y:S01]  /*1000*/  S2R R0, SR_TID.X ;  /* 0x0000000000007919 */ /* 0x001e220000002100 */
[----:B-1----:R-:W1:Y:S01]  /*1010*/  S2UR UR11, SR_CgaCtaId ;  /* 0x00000000000b79c3 */ /* 0x002e620000008800 */
[----:B------:R-:W-:Y:S01]  /*1020*/  UMOV UR14, 0x400 ;  /* 0x00000400000e7882 */ /* 0x000fe20000000000 */
[----:B------:R-:W-:Y:S01]  /*1030*/  UMOV UR6, URZ ;  /* 0x0000003f00067c82 */ /* 0x000fe20008000000 */
[----:B------:R-:W-:Y:S01]  /*1040*/  STL [R1+0x74], RZ ;  /* 0x000074ff01007387 */ /* 0x000fe20000100800 */
[----:B------:R-:W-:Y:S01]  /*1050*/  UMOV UR7, URZ ;  /* 0x0000003f00077c82 */ /* 0x000fe20008000000 */
[----:B------:R-:W-:Y:S01]  /*1060*/  UMOV UR8, URZ ;  /* 0x0000003f00087c82 */ /* 0x000fe20008000000 */
[----:B------:R-:W-:Y:S01]  /*1070*/  UMOV UR18, UR5 ;  /* 0x0000000500127c82 */ /* 0x000fe20008000000 */
[----:B------:R-:W-:Y:S01]  /*1080*/  STL [R1+0x70], RZ ;  /* 0x000070ff01007387 */ /* 0x000fe20000100800 */
[----:B--2---:R-:W2:Y:S01]  /*1090*/  LDC R2, c[0x0][0x28c] ;  /* 0x0000a300ff027b82 */ /* 0x004ea20000000800 */
[----:B------:R-:W-:-:S02]  /*10a0*/  CS2R R4, SRZ ;  /* 0x0000000000047805 */ /* 0x000fc4000001ff00 */
[----:B------:R-:W-:Y:S01]  /*10b0*/  CS2R R6, SRZ ;  /* 0x0000000000067805 */ /* 0x000fe2000001ff00 */
[----:B------:R-:W-:Y:S01]  /*10c0*/  STL [R1+0x6c], RZ ;  /* 0x00006cff01007387 */ /* 0x000fe20000100800 */
[----:B------:R-:W-:Y:S02]  /*10d0*/  CS2R R8, SRZ ;  /* 0x0000000000087805 */ /* 0x000fe4000001ff00 */
[----:B------:R-:W-:Y:S02]  /*10e0*/  CS2R R10, SRZ ;  /* 0x00000000000a7805 */ /* 0x000fe4000001ff00 */
[----:B------:R-:W-:Y:S01]  /*10f0*/  CS2R R12, SRZ ;  /* 0x00000000000c7805 */ /* 0x000fe2000001ff00 */
[----:B------:R-:W-:Y:S01]  /*1100*/  STL [R1+0x68], RZ ;  /* 0x000068ff01007387 */ /* 0x000fe20000100800 */
[----:B------:R-:W-:Y:S02]  /*1110*/  CS2R R14, SRZ ;  /* 0x00000000000e7805 */ /* 0x000fe4000001ff00 */
[----:B------:R-:W-:-:S02]  /*1120*/  CS2R R16, SRZ ;  /* 0x0000000000107805 */ /* 0x000fc4000001ff00 */
[----:B------:R-:W-:Y:S01]  /*1130*/  CS2R R18, SRZ ;  /* 0x0000000000127805 */ /* 0x000fe2000001ff00 */
[----:B------:R-:W-:Y:S01]  /*1140*/  STL [R1+0x64], RZ ;  /* 0x000064ff01007387 */ /* 0x000fe20000100800 */
[----:B------:R-:W-:Y:S02]  /*1150*/  CS2R R20, SRZ ;  /* 0x0000000000147805 */ /* 0x000fe4000001ff00 */
[----:B------:R-:W-:Y:S02]  /*1160*/  CS2R R22, SRZ ;  /* 0x0000000000167805 */ /* 0x000fe4000001ff00 */
[----:B------:R-:W-:Y:S01]  /*1170*/  CS2R R152, SRZ ;  /* 0x0000000000987805 */ /* 0x000fe2000001ff00 */
[----:B------:R-:W-:Y:S01]  /*1180*/  STL [R1+0x60], RZ ;  /* 0x000060ff01007387 */ /* 0x000fe20000100800 */
[----:B-1----:R-:W-:Y:S01]  /*1190*/  ULEA UR14, UR11, UR14, 0x18 ;  /* 0x0000000e0b0e7291 */ /* 0x002fe2000f8ec03f */
[----:B------:R-:W-:Y:S02]  /*11a0*/  CS2R R154, SRZ ;  /* 0x00000000009a7805 */ /* 0x000fe4000001ff00 */
[----:B------:R-:W-:Y:S01]  /*11b0*/  CS2R R156, SRZ ;  /* 0x00000000009c7805 */ /* 0x000fe2000001ff00 */
[----:B------:R-:W-:Y:S01]  /*11c0*/  STL [R1+0x5c], RZ ;  /* 0x00005cff01007387 */ /* 0x000fe20000100800 */
[----:B------:R-:W-:-:S02]  /*11d0*/  CS2R R158, SRZ ;  /* 0x00000000009e7805 */ /* 0x000fc4000001ff00 */
[----:B------:R-:W-:Y:S02]  /*11e0*/  CS2R R160, SRZ ;  /* 0x0000000000a07805 */ /* 0x000fe4000001ff00 */
[----:B------:R-:W-:Y:S02]  /*11f0*/  CS2R R162, SRZ ;  /* 0x0000000000a27805 */ /* 0x000fe4000001ff00 */
[----:B0-----:R-:W-:Y:S01]  /*1200*/  LOP3.LUT R0, R0, 0x80, RZ, 0xc0, !PT ;  /* 0x0000008000007812 */ /* 0x001fe200078ec0ff */
[----:B------:R-:W-:Y:S01]  /*1210*/  STL [R1+0x58], RZ ;  /* 0x000058ff01007387 */ /* 0x000fe20000100800 */
[----:B--2---:R-:W-:Y:S02]  /*1220*/  ISETP.GE.AND P0, PT, R2, 0x1, PT ;  /* 0x000000010200780c */ /* 0x004fe40003f06270 */
[----:B------:R-:W-:Y:S02]  /*1230*/  CS2R R2, SRZ ;  /* 0x0000000000027805 */ /* 0x000fe4000001ff00 */
[----:B------:R-:W-:Y:S01]  /*1240*/  SHF.R.U32.HI R0, RZ, 0x7, R0 ;  /* 0x00000007ff007819 */ /* 0x000fe20000011600 */
[----:B------:R-:W-:Y:S01]  /*1250*/  STL [R1+0x54], RZ ;  /* 0x000054ff01007387 */ /* 0x000fe20000100800 */
[----:B------:R-:W-:-:S02]  /*1260*/  CS2R R164, SRZ ;  /* 0x0000000000a47805 */ /* 0x000fc4000001ff00 */
[----:B------:R-:W-:Y:S02]  /*1270*/  CS2R R166, SRZ ;  /* 0x0000000000a67805 */ /* 0x000fe4000001ff00 */
[----:B------:R-:W-:Y:S01]  /*1280*/  CS2R R168, SRZ ;  /* 0x0000000000a87805 */ /* 0x000fe2000001ff00 */
[----:B------:R-:W-:Y:S01]  /*1290*/  STL [R1+0x50], RZ ;  /* 0x000050ff01007387 */ /* 0x000fe20000100800 */
[----:B------:R-:W-:Y:S02]  /*12a0*/  CS2R R170, SRZ ;  /* 0x0000000000aa7805 */ /* 0x000fe4000001ff00 */
[----:B------:R-:W-:Y:S02]  /*12b0*/  CS2R R172, SRZ ;  /* 0x0000000000ac7805 */ /* 0x000fe4000001ff00 */
[----:B------:R-:W-:Y:S01]  /*12c0*/  CS2R R174, SRZ ;  /* 0x0000000000ae7805 */ /* 0x000fe2000001ff00 */
[----:B------:R-:W0:Y:S01]  /*12d0*/  SHFL.IDX PT, R0, R0, RZ, 0x1f ;  /* 0x00001fff00007589 */ /* 0x000e2200000e0000 */
[----:B------:R-:W-:-:S02]  /*12e0*/  CS2R R176, SRZ ;  /* 0x0000000000b07805 */ /* 0x000fc4000001ff00 */
[----:B------:R-:W-:Y:S02]  /*12f0*/  CS2R R178, SRZ ;  /* 0x0000000000b27805 */ /* 0x000fe4000001ff00 */
[----:B------:R-:W-:Y:S01]  /*1300*/  CS2R R180, SRZ ;  /* 0x0000000000b47805 */ /* 0x000fe2000001ff00 */
[----:B------:R1:W-:Y:S01]  /*1310*/  STL [R1+0x4c], RZ ;  /* 0x00004cff01007387 */ /* 0x0003e20000100800 */
[----:B------:R-:W-:Y:S02]  /*1320*/  CS2R R182, SRZ ;  /* 0x0000000000b67805 */ /* 0x000fe4000001ff00 */
[----:B------:R-:W-:Y:S02]  /*1330*/  CS2R R184, SRZ ;  /* 0x0000000000b87805 */ /* 0x000fe4000001ff00 */
[----:B------:R-:W-:Y:S01]  /*1340*/  CS2R R186, SRZ ;  /* 0x0000000000ba7805 */ /* 0x000fe2000001ff00 */
[----:B------:R1:W-:Y:S01]  /*1350*/  STL [R1+0x48], RZ ;  /* 0x000048ff01007387 */ /* 0x0003e20000100800 */
        /* <DEDUP_REMOVED lines=14> */
[----:B------:R-:W-:Y:S02]  /*1440*/  CS2R R210, SRZ ;  /* 0x0000000000d27805 */ /* 0x000fe4000001ff00 */
[----:B0-----:R-:W-:Y:S01]  /*1450*/  R2UR UR9, R0 ;  /* 0x00000000000972ca */ /* 0x001fe200000e0000 */
[----:B------:R1:W-:Y:S01]  /*1460*/  STL [R1+0x38], RZ ;  /* 0x000038ff01007387 */ /* 0x0003e20000100800 */
[----:B------:R-:W-:Y:S01]  /*1470*/  IMAD.MOV.U32 R0, RZ, RZ, RZ ;  /* 0x000000ffff007224 */ /* 0x000fe200078e00ff */
[----:B------:R-:W-:-:S02]  /*1480*/  CS2R R212, SRZ ;  /* 0x0000000000d47805 */ /* 0x000fc4000001ff00 */
[----:B------:R-:W-:Y:S01]  /*1490*/  CS2R R214, SRZ ;  /* 0x0000000000d67805 */ /* 0x000fe2000001ff00 */
[----:B------:R1:W-:Y:S01]  /*14a0*/  STL [R1+0x34], RZ ;  /* 0x000034ff01007387 */ /* 0x0003e20000100800 */
[----:B------:R-:W-:Y:S02]  /*14b0*/  CS2R R216, SRZ ;  /* 0x0000000000d87805 */ /* 0x000fe4000001ff00 */
[----:B------:R-:W-:Y:S02]  /*14c0*/  CS2R R218, SRZ ;  /* 0x0000000000da7805 */ /* 0x000fe4000001ff00 */
[----:B------:R-:W-:Y:S01]  /*14d0*/  CS2R R220, SRZ ;  /* 0x0000000000dc7805 */ /* 0x000fe2000001ff00 */
[----:B------:R1:W-:Y:S01]  /*14e0*/  STL [R1+0x30], RZ ;  /* 0x000030ff01007387 */ /* 0x0003e20000100800 */
[----:B------:R-:W-:Y:S02]  /*14f0*/  CS2R R222, SRZ ;  /* 0x0000000000de7805 */ /* 0x000fe4000001ff00 */
[----:B------:R-:W-:Y:S01]  /*1500*/  CS2R R224, SRZ ;  /* 0x0000000000e07805 */ /* 0x000fe2000001ff00 */
[----:B------:R-:W-:Y:S01]  /*1510*/  IMAD.MOV.U32 R226, RZ, RZ, RZ ;  /* 0x000000ffffe27224 */ /* 0x000fe200078e00ff */
[----:B------:R1:W-:Y:S01]  /*1520*/  STL [R1+0x2c], RZ ;  /* 0x00002cff01007387 */ /* 0x0003e20000100800 */
[----:B------:R-:W-:Y:S01]  /*1530*/  ULEA.HI UR10, UR9, UR9, URZ, 0x1 ;  /* 0x00000009090a7291 */ /* 0x000fe2000f8f083f */
[----:B------:R-:W-:Y:S01]  /*1540*/  IMAD.U32 R227, RZ, RZ, UR4 ;  /* 0x00000004ffe37e24 */ /* 0x000fe2000f8e00ff */
[----:B------:R-:W-:Y:S01]  /*1550*/  CS2R R24, SRZ ;  /* 0x0000000000187805 */ /* 0x000fe2000001ff00 */
[----:B------:R1:W-:Y:S01]  /*1560*/  STL [R1+0x28], RZ ;  /* 0x000028ff01007387 */ /* 0x0003e20000100800 */
[----:B------:R-:W-:Y:S01]  /*1570*/  ULOP3.LUT UR10, UR10, 0xffffe, URZ, 0xc0, !UPT ;  /* 0x000ffffe0a0a7892 */ /* 0x000fe2000f8ec03f */
[----:B------:R-:W-:-:S02]  /*1580*/  CS2R R26, SRZ ;  /* 0x00000000001a7805 */ /* 0x000fc4000001ff00 */
[----:B------:R-:W-:Y:S01]  /*1590*/  CS2R R28, SRZ ;  /* 0x00000000001c7805 */ /* 0x000fe2000001ff00 */
[----:B------:R1:W-:Y:S01]  /*15a0*/  STL [R1+0x24], RZ ;  /* 0x000024ff01007387 */ /* 0x0003e20000100800 */
[----:B------:R-:W-:Y:S01]  /*15b0*/  UIADD3 UR10, UR9, -UR10, URZ ;  /* 0x8000000a090a7290 */ /* 0x000fe2000fffe03f */
[----:B---34-:R-:W-:Y:S02]  /*15c0*/  CS2R R30, SRZ ;  /* 0x00000000001e7805 */ /* 0x018fe4000001ff00 */
[----:B------:R-:W-:Y:S01]  /*15d0*/  CS2R R32, SRZ ;  /* 0x0000000000207805 */ /* 0x000fe2000001ff00 */
[----:B------:R1:W-:Y:S01]  /*15e0*/  STL [R1+0x20], RZ ;  /* 0x000020ff01007387 */ /* 0x0003e20000100800 */
[----:B------:R-:W-:Y:S01]  /*15f0*/  ULEA UR10, UR10, UR14, 0xc ;  /* 0x0000000e0a0a7291 */ /* 0x000fe2000f8e603f */
[----:B------:R-:W-:Y:S02]  /*1600*/  CS2R R34, SRZ ;  /* 0x0000000000227805 */ /* 0x000fe4000001ff00 */
[----:B------:R-:W-:Y:S01]  /*1610*/  CS2R R36, SRZ ;  /* 0x0000000000247805 */ /* 0x000fe2000001ff00 */
[----:B------:R1:W-:Y:S01]  /*1620*/  STL [R1+0x1c], RZ ;  /* 0x00001cff01007387 */ /* 0x0003e20000100800 */
[----:B------:R-:W-:Y:S01]  /*1630*/  UIADD3 UR10, UR10, 0x100, URZ ;  /* 0x000001000a0a7890 */ /* 0x000fe2000fffe03f */
[----:B------:R-:W-:-:S02]  /*1640*/  CS2R R38, SRZ ;  /* 0x0000000000267805 */ /* 0x000fc4000001ff00 */
[----:B------:R-:W-:Y:S01]  /*1650*/  CS2R R40, SRZ ;  /* 0x0000000000287805 */ /* 0x000fe2000001ff00 */
[----:B------:R1:W-:Y:S01]  /*1660*/  STL [R1+0x18], RZ ;  /* 0x000018ff01007387 */ /* 0x0003e20000100800 */
[----:B------:R-:W-:Y:S01]  /*1670*/  USHF.R.U32.HI UR10, URZ, 0x4, UR10 ;  /* 0x000000043f0a7899 */ /* 0x000fe2000801160a */
[----:B------:R-:W-:Y:S02]  /*1680*/  CS2R R42, SRZ ;  /* 0x00000000002a7805 */ /* 0x000fe4000001ff00 */
[----:B------:R-:W-:Y:S01]  /*1690*/  CS2R R44, SRZ ;  /* 0x00000000002c7805 */ /* 0x000fe2000001ff00 */
[----:B------:R1:W-:Y:S01]  /*16a0*/  STL [R1+0x14], RZ ;  /* 0x000014ff01007387 */ /* 0x0003e20000100800 */
[----:B------:R-:W-:Y:S01]  /*16b0*/  ULOP3.LUT UR15, UR10, 0x3fff, URZ, 0xc0, !UPT ;  /* 0x00003fff0a0f7892 */ /* 0x000fe2000f8ec03f */
        /* <DEDUP_REMOVED lines=18> */
[----:B------:R1:W-:Y:S01]  /*17e0*/  STL [R1], RZ ;  /* 0x000000ff01007387 */ /* 0x0003e20000100800 */
[----:B------:R-:W-:-:S02]  /*17f0*/  CS2R R74, SRZ ;  /* 0x00000000004a7805 */ /* 0x000fc4000001ff00 */
[----:B------:R-:W-:Y:S02]  /*1800*/  CS2R R76, SRZ ;  /* 0x00000000004c7805 */ /* 0x000fe4000001ff00 */
[----:B------:R-:W-:Y:S02]  /*1810*/  CS2R R78, SRZ ;  /* 0x00000000004e7805 */ /* 0x000fe4000001ff00 */
[----:B------:R-:W-:Y:S02]  /*1820*/  CS2R R80, SRZ ;  /* 0x0000000000507805 */ /* 0x000fe4000001ff00 */
[----:B------:R-:W-:Y:S02]  /*1830*/  CS2R R82, SRZ ;  /* 0x0000000000527805 */ /* 0x000fe4000001ff00 */
[----:B------:R-:W-:Y:S02]  /*1840*/  CS2R R84, SRZ ;  /* 0x0000000000547805 */ /* 0x000fe4000001ff00 */
        /* <DEDUP_REMOVED lines=32> */
[----:B------:R-:W-:Y:S01]  /*1a50*/  CS2R R150, SRZ ;  /* 0x0000000000967805 */ /* 0x000fe2000001ff00 */
[----:B-1----:R-:W-:Y:S06]  /*1a60*/  @!P0 BRA `(.L_x_13) ;  /* 0x0000001000688947 */ /* 0x002fec0003800000 */
[----:B------:R-:W-:-:S06]  /*1a70*/  UISETP.NE.AND UP0, UPT, UR21, 0x3, UPT ;  /* 0x000000031500788c */ /* 0x000fcc000bf05270 */
[----:B------:R-:W-:-:S13]  /*1a80*/  PLOP3.LUT P1, PT, PT, PT, UP0, 0x80, 0x0 ;  /* 0x000000000000781c */ /* 0x000fda0003f2f008 */
[----:B------:R-:W-:Y:S05]  /*1a90*/  @!P1 BRA `(.L_x_14) ;  /* 0x0000000000049947 */ /* 0x000fea0003800000 */
[----:B------:R-:W-:Y:S01]  /*1aa0*/  BPT.TRAP 0x1 ;  /* 0x000000040000795c */ /* 0x000fe20000300000 */
.L_x_14:
[----:B------:R-:W-:Y:S01]  /*1ab0*/  ULEA UR6, UR5, UR14, 0x3 ;  /* 0x0000000e05067291 */ /* 0x000fe2000f8e183f */
[----:B------:R-:W-:-:S05]  /*1ac0*/  IMAD.U32 R0, RZ, RZ, UR4 ;  /* 0x00000004ff007e24 */ /* 0x000fca000f8e00ff */
[----:B------:R-:W-:-:S04]  /*1ad0*/  SHF.L.U32 R0, R0, 0x1f, RZ ;  /* 0x0000001f00007819 */ /* 0x000fc800000006ff */
[----:B------:R0:W1:Y:S01]  /*1ae0*/  SYNCS.PHASECHK.TRANS64.TRYWAIT P0, [UR6], R0 ;  /* 0x00000000ff0075a7 */ /* 0x0000620008000146 */
[----:B------:R-:W-:Y:S05]  /*1af0*/  @!P1 BRA `(.L_x_15) ;  /* 0x0000000000049947 */ /* 0x000fea0003800000 */
[----:B------:R-:W-:Y:S01]  /*1b00*/  BPT.TRAP 0x1 ;  /* 0x000000040000795c */ /* 0x000fe20000300000 */
.L_x_15:
[----:B-1----:R-:W-:Y:S05]  /*1b10*/  @P0 BRA `(.L_x_16) ;  /* 0x0000000000080947 */ /* 0x002fea0003800000 */
[----:B------:R-:W1:Y:S02]  /*1b20*/  SYNCS.PHASECHK.TRANS64.TRYWAIT P0, [UR6], R0 ;  /* 0x00000000ff0075a7 */ /* 0x000e640008000146 */
[----:B-1----:R-:W-:Y:S05]  /*1b30*/  @!P0 BRA `(.L_x_17) ;  /* 0x000000e000dc8947 */ /* 0x002fea0003800000 */
.L_x_16:
[----:B------:R-:W-:Y:S01]  /*1b40*/  UIADD3 UR6, UR14, 0x6100, URZ ;  /* 0x000061000e067890 */ /* 0x000fe2000fffe03f */
[----:B------:R-:W-:Y:S01]  /*1b50*/  WARPGROUP.ARRIVE ;  /* 0x00000000000079c5 */ /* 0x000fe20000000000 */
[----:B------:R-:W-:Y:S01]  /*1b60*/  ULOP3.LUT UR8, UR15, 0x10000, URZ, 0xfc, !UPT ;  /* 0x000100000f087892 */ /* 0x000fe2000f8efc3f */
[----:B------:R2:W-:Y:S01]  /*1b70*/  STL [R1+0x74], RZ ;  /* 0x000074ff01007387 */ /* 0x0005e20000100800 */
[----:B------:R-:W-:Y:S01]  /*1b80*/  USHF.R.U32.HI UR6, URZ, 0x4, UR6 ;  /* 0x000000043f067899 */ /* 0x000fe20008011606 */
[----:B01----:R-:W-:Y:S01]  /*1b90*/  IMAD.MOV.U32 R0, RZ, RZ, RZ ;  /* 0x000000ffff007224 */ /* 0x003fe200078e00ff */
[----:B------:R-:W-:Y:S01]  /*1ba0*/  ULEA UR8, UR5, UR8, 0x9 ;  /* 0x0000000805087291 */ /* 0x000fe2000f8e483f */
[----:B------:R2:W-:Y:S01]  /*1bb0*/  STL [R1+0x70], RZ ;  /* 0x000070ff01007387 */ /* 0x0005e20000100800 */
[----:B------:R-:W-:Y:S01]  /*1bc0*/  ULOP3.LUT UR6, UR6, 0x3fff, URZ, 0xc0, !UPT ;  /* 0x00003fff06067892 */ /* 0x000fe2000f8ec03f */
[----:B------:R-:W-:Y:S01]  /*1bd0*/  CS2R R2, SRZ ;  /* 0x0000000000027805 */ /* 0x000fe2000001ff00 */
[----:B------:R-:W-:Y:S01]  /*1be0*/  UMOV UR9, 0x80000020 ;  /* 0x8000002000097882 */ /* 0x000fe20000000000 */
[----:B------:R-:W-:Y:S01]  /*1bf0*/  UMOV UR11, 0x80000020 ;  /* 0x80000020000b7882 */ /* 0x000fe20000000000 */
[----:B------:R-:W-:Y:S01]  /*1c00*/  ULOP3.LUT UR6, UR6, 0x10000, URZ, 0xfc, !UPT ;  /* 0x0001000006067892 */ /* 0x000fe2000f8efc3f */
[----:B------:R2:W-:Y:S01]  /*1c10*/  STL [R1+0x6c], RZ ;  /* 0x00006cff01007387 */ /* 0x0005e20000100800 */
[----:B------:R-:W-:Y:S01]  /*1c20*/  ULDC UR7, c[0x0][0x50c] ;  /* 0x0001430000077ab9 */ /* 0x000fe20000000800 */
[----:B------:R-:W-:Y:S01]  /*1c30*/  CS2R R4, SRZ ;  /* 0x0000000000047805 */ /* 0x000fe2000001ff00 */
[----:B------:R-:W-:Y:S01]  /*1c40*/  ULEA UR10, UR5, UR6, 0xa ;  /* 0x00000006050a7291 */ /* 0x000fe2000f8e503f */
[----:B------:R2:W-:Y:S01]  /*1c50*/  STL [R1+0x68], RZ ;  /* 0x000068ff01007387 */ /* 0x0005e20000100800 */
[----:B------:R-:W-:Y:S01]  /*1c60*/  UISETP.NE.AND UP0, UPT, UR7, 0x2, UPT ;  /* 0x000000020700788c */ /* 0x000fe2000bf05270 */
[----:B------:R-:W-:Y:S01]  /*1c70*/  CS2R R6, SRZ ;  /* 0x0000000000067805 */ /* 0x000fe2000001ff00 */
[----:B------:R-:W-:Y:S01]  /*1c80*/  UMOV UR6, 0x2 ;  /* 0x0000000200067882 */ /* 0x000fe20000000000 */
[----:B------:R2:W-:Y:S01]  /*1c90*/  STL [R1+0x64], RZ ;  /* 0x000064ff01007387 */ /* 0x0005e20000100800 */
[----:B------:R-:W-:Y:S01]  /*1ca0*/  USEL UR7, URZ, 0x1, UP0 ;  /* 0x000000013f077887 */ /* 0x000fe20008000000 */
[----:B------:R-:W-:-:S02]  /*1cb0*/  CS2R R8, SRZ ;  /* 0x0000000000087805 */ /* 0x000fc4000001ff00 */
[----:B------:R-:W-:Y:S01]  /*1cc0*/  CS2R R10, SRZ ;  /* 0x00000000000a7805 */ /* 0x000fe2000001ff00 */
[----:B------:R-:W-:Y:S01]  /*1cd0*/  QGMMA.64x256x32.F32.E4M3.E4M3 R24, gdesc[UR8], RZ, !UPT ;  /* 0x03e00000081879f3 */ /* 0x000fe2000c7008ff */
[----:B------:R2:W-:Y:S01]  /*1ce0*/  STL [R1+0x60], RZ ;  /* 0x000060ff01007387 */ /* 0x0005e20000100800 */
[----:B------:R-:W-:Y:S01]  /*1cf0*/  UIADD3 UR8, UR8, 0x2, URZ ;  /* 0x0000000208087890 */ /* 0x000fe2000fffe03f */
[----:B------:R-:W-:Y:S01]  /*1d00*/  ISETP.NE.AND P0, PT, RZ, UR7, PT ;  /* 0x00000007ff007c0c */ /* 0x000fe2000bf05270 */
[----:B------:R-:W-:Y:S01]  /*1d10*/  UIADD3 UR10, UR10, 0x2, URZ ;  /* 0x000000020a0a7890 */ /* 0x000fe2000fffe03f */
[----:B------:R2:W-:Y:S01]  /*1d20*/  STL [R1+0x5c], RZ ;  /* 0x00005cff01007387 */ /* 0x0005e20000100800 */
[----:B------:R-:W-:Y:S01]  /*1d30*/  UMOV UR9, 0x80000020 ;  /* 0x8000002000097882 */ /* 0x000fe20000000000 */
[----:B------:R-:W-:Y:S01]  /*1d40*/  UMOV UR11, 0x80000020 ;  /* 0x80000020000b7882 */ /* 0x000fe20000000000 */
        /* <DEDUP_REMOVED lines=58> */
[----:B------:R-:W-:-:S03]  /*20f0*/  IMAD.MOV.U32 R226, RZ, RZ, RZ ;  /* 0x000000ffffe27224 */ /* 0x000fc600078e00ff */
[----:B------:R2:W-:Y:S04]  /*2100*/  STL [R1+0x1c], RZ ;  /* 0x00001cff01007387 */ /* 0x0005e80000100800 */
[----:B------:R2:W-:Y:S04]  /*2110*/  STL [R1+0x18], RZ ;  /* 0x000018ff01007387 */ /* 0x0005e80000100800 */
[----:B------:R2:W-:Y:S04]  /*2120*/  STL [R1+0x14], RZ ;  /* 0x000014ff01007387 */ /* 0x0005e80000100800 */
[----:B------:R2:W-:Y:S04]  /*2130*/  STL [R1+0x10], RZ ;  /* 0x000010ff01007387 */ /* 0x0005e80000100800 */
[----:B------:R2:W-:Y:S04]  /*2140*/  STL [R1+0xc], RZ ;  /* 0x00000cff01007387 */ /* 0x0005e80000100800 */
[----:B------:R2:W-:Y:S04]  /*2150*/  STL [R1+0x8], RZ ;  /* 0x000008ff01007387 */ /* 0x0005e80000100800 */
[----:B------:R2:W-:Y:S04]  /*2160*/  STL [R1+0x4], RZ ;  /* 0x000004ff01007387 */ /* 0x0005e80000100800 */
[----:B------:R2:W-:Y:S01]  /*2170*/  STL [R1], RZ ;  /* 0x000000ff01007387 */ /* 0x0005e20000100800 */
[----:B------:R-:W-:Y:S01]  /*2180*/  QGMMA.64x256x32.F32.E4M3.E4M3 R24, gdesc[UR8], R24, gsb0 ;  /* 0x03e00000081879f3 */ /* 0x000fe20008000818 */
[----:B------:R-:W-:Y:S05]  /*2190*/  @!P0 BRA `(.L_x_18) ;  /* 0x0000000800808947 */ /* 0x000fea0003800000 */
[----:B------:R-:W-:Y:S02]  /*21a0*/  WARPGROUP.DEPBAR.LE gsb0, 0x0 ;  /* 0x00008000000079c5 */ /* 0x000fe40000010000 */
[----:B------:R-:W-:-:S01]  /*21b0*/  FADD R227, RZ, R122 ;  /* 0x0000007affe37221 */ /* 0x000fc20000000000 */
[----:B------:R-:W-:Y:S01]  /*21c0*/  FADD R226, RZ, R24 ;  /* 0x00000018ffe27221 */ /* 0x000fe20000000000 */
[----:B------:R-:W-:-:S01]  /*21d0*/  FADD R225, RZ, R25 ;  /* 0x00000019ffe17221 */ /* 0x000fc20000000000 */
[----:B------:R-:W-:Y:S01]  /*21e0*/  FADD R224, RZ, R26 ;  /* 0x0000001affe07221 */ /* 0x000fe20000000000 */
[----:B------:R-:W-:-:S01]  /*21f0*/  FADD R223, RZ, R27 ;  /* 0x0000001bffdf7221 */ /* 0x000fc20000000000 */
[----:B------:R0:W-:Y:S01]  /*2200*/  STL [R1], R227 ;  /* 0x000000e301007387 */ /* 0x0001e20000100800 */
[----:B------:R-:W-:-:S01]  /*2210*/  FADD R222, RZ, R28 ;  /* 0x0000001cffde7221 */ /* 0x000fc20000000000 */
[----:B------:R-:W-:Y:S01]  /*2220*/  FADD R221, RZ, R29 ;  /* 0x0000001dffdd7221 */ /* 0x000fe20000000000 */
[----:B------:R-:W-:-:S01]  /*2230*/  FADD R220, RZ, R30 ;  /* 0x0000001effdc7221 */ /* 0x000fc20000000000 */
[----:B------:R-:W-:Y:S01]  /*2240*/  FADD R219, RZ, R31 ;  /* 0x0000001fffdb7221 */ /* 0x000fe20000000000 */
[----:B------:R-:W-:-:S01]  /*2250*/  FADD R218, RZ, R32 ;  /* 0x00000020ffda7221 */ /* 0x000fc20000000000 */
[----:B------:R-:W-:Y:S01]  /*2260*/  FADD R217, RZ, R33 ;  /* 0x00000021ffd97221 */ /* 0x000fe20000000000 */
[----:B------:R-:W-:-:S01]  /*2270*/  FADD R216, RZ, R34 ;  /* 0x00000022ffd87221 */ /* 0x000fc20000000000 */
[----:B------:R-:W-:Y:S01]  /*2280*/  FADD R215, RZ, R35 ;  /* 0x00000023ffd77221 */ /* 0x000fe20000000000 */
[----:B------:R-:W-:-:S01]  /*2290*/  FADD R214, RZ, R36 ;  /* 0x00000024ffd67221 */ /* 0x000fc20000000000 */
[----:B0-----:R-:W-:Y:S01]  /*22a0*/  FADD R227, RZ, R123 ;  /* 0x0000007bffe37221 */ /* 0x001fe20000000000 */
[----:B------:R-:W-:-:S01]  /*22b0*/  FADD R213, RZ, R37 ;  /* 0x00000025ffd57221 */ /* 0x000fc20000000000 */
[----:B------:R-:W-:Y:S01]  /*22c0*/  FADD R212, RZ, R38 ;  /* 0x00000026ffd47221 */ /* 0x000fe20000000000 */
[----:B------:R-:W-:-:S01]  /*22d0*/  FADD R211, RZ, R39 ;  /* 0x00000027ffd37221 */ /* 0x000fc20000000000 */
[----:B------:R-:W-:Y:S01]  /*22e0*/  FADD R210, RZ, R40 ;  /* 0x00000028ffd27221 */ /* 0x000fe20000000000 */
[----:B------:R0:W-:Y:S01]  /*22f0*/  STL [R1+0x4], R227 ;  /* 0x000004e301007387 */ /* 0x0001e20000100800 */
        /* <DEDUP_REMOVED lines=93> */
[----:B------:R-:W-:Y:S01]  /*28d0*/  UMOV UR6, URZ ;  /* 0x0000003f00067c82 */ /* 0x000fe20008000000 */
[----:B0-----:R-:W-:-:S05]  /*28e0*/  FADD R227, RZ, R130 ;  /* 0x00000082ffe37221 */ /* 0x001fca0000000000 */
[----:B------:R0:W-:Y:S02]  /*28f0*/  STL [R1+0x20], R227 ;  /* 0x000020e301007387 */ /* 0x0001e40000100800 */
        /* <DEDUP_REMOVED lines=42> */
.L_x_18:
[----:B------:R-:W-:-:S04]  /*2ba0*/  UIADD3 UR18, UR5, 0x1, URZ ;  /* 0x0000000105127890 */ /* 0x000fc8000fffe03f */
[----:B------:R-:W-:-:S04]  /*2bb0*/  UISETP.NE.AND UP0, UPT, UR18, 0x3, UPT ;  /* 0x000000031200788c */ /* 0x000fc8000bf05270 */
[----:B------:R-:W-:Y:S02]  /*2bc0*/  USEL UR8, URZ, 0x1, UP0 ;  /* 0x000000013f087887 */ /* 0x000fe40008000000 */
[----:B------:R-:W-:Y:S02]  /*2bd0*/  USEL UR18, UR18, URZ, UP0 ;  /* 0x0000003f12127287 */ /* 0x000fe40008000000 */
[----:B------:R-:W-:-:S06]  /*2be0*/  ULOP3.LUT UR8, UR4, UR8, URZ, 0x3c, !UPT ;  /* 0x0000000804087292 */ /* 0x000fcc000f8e3c3f */
[----:B0-----:R-:W-:Y:S01]  /*2bf0*/  IMAD.U32 R227, RZ, RZ, UR8 ;  /* 0x00000008ffe37e24 */ /* 0x001fe2000f8e00ff */
[----:B------:R-:W-:-:S06]  /*2c00*/  UMOV UR8, 0x1 ;  /* 0x0000000100087882 */ /* 0x000fcc0000000000 */
.L_x_13:
[----:B------:R-:W-:-:S04]  /*2c10*/  UISETP.LT.AND UP0, UPT, UR12, 0x1, UPT ;  /* 0x000000010c00788c */ /* 0x000fc8000bf01270 */
[----:B------:R-:W-:-:S04]  /*2c20*/  USEL UR9, UR12, 0x1, UP0 ;  /* 0x000000010c097887 */ /* 0x000fc80008000000 */
[----:B------:R-:W-:-:S04]  /*2c30*/  UIADD3 UR9, UR12, -UR9, URZ ;  /* 0x800000090c097290 */ /* 0x000fc8000fffe03f */
[----:B------:R-:W-:-:S06]  /*2c40*/  UISETP.GE.AND UP0, UPT, UR9, 0x1, UPT ;  /* 0x000000010900788c */ /* 0x000fcc000bf06270 */
[----:B------:R-:W-:-:S13]  /*2c50*/  PLOP3.LUT P0, PT, PT, PT, UP0, 0x80, 0x0 ;  /* 0x000000000000781c */ /* 0x000fda0003f0f008 */
[----:B------:R-:W-:Y:S05]  /*2c60*/  @!P0 BRA `(.L_x_19) ;  /* 0x0000001000848947 */ /* 0x000fea0003800000 */
[----:B------:R-:W-:Y:S01]  /*2c70*/  IMAD.U32 R228, RZ, RZ, UR9 ;  /* 0x00000009ffe47e24 */ /* 0x000fe2000f8e00ff */
[----:B------:R-:W-:Y:S01]  /*2c80*/  UMOV UR23, UR5 ;  /* 0x0000000500177c82 */ /* 0x000fe20008000000 */
[----:B------:R-:W-:-:S05]  /*2c90*/  ULDC UR24, c[0x0][0x50c] ;  /* 0x0001430000187ab9 */ /* 0x000fca0000000800 */
.L_x_27:
[----:B------:R-:W-:-:S06]  /*2ca0*/  UISETP.NE.AND UP0, UPT, UR21, 0x3, UPT ;  /* 0x000000031500788c */ /* 0x000fcc000bf05270 */
[----:B------:R-:W-:-:S13]  /*2cb0*/  PLOP3.LUT P1, PT, PT, PT, UP0, 0x80, 0x0 ;  /* 0x000000000000781c */ /* 0x000fda0003f2f008 */
[----:B01----:R-:W-:Y:S05]  /*2cc0*/  @!P1 BRA `(.L_x_20) ;  /* 0x0000000000049947 */ /* 0x003fea0003800000 */
[----:B------:R-:W-:Y:S01]  /*2cd0*/  BPT.TRAP 0x1 ;  /* 0x000000040000795c */ /* 0x000fe20000300000 */
.L_x_20:
[----:B------:R-:W0:Y:S01]  /*2ce0*/  S2UR UR9, SR_CgaCtaId ;  /* 0x00000000000979c3 */ /* 0x000e220000008800 */
[----:B------:R-:W-:Y:S01]  /*2cf0*/  UMOV UR14, 0x400 ;  /* 0x00000400000e7882 */ /* 0x000fe20000000000 */
[----:B------:R-:W-:Y:S01]  /*2d00*/  SHF.L.U32 R229, R227, 0x1f, RZ ;  /* 0x0000001fe3e57819 */ /* 0x000fe200000006ff */
[----:B0-----:R-:W-:-:S04]  /*2d10*/  ULEA UR14, UR9, UR14, 0x18 ;  /* 0x0000000e090e7291 */ /* 0x001fc8000f8ec03f */
[----:B------:R-:W-:-:S09]  /*2d20*/  ULEA UR9, UR18, UR14, 0x3 ;  /* 0x0000000e12097291 */ /* 0x000fd2000f8e183f */
[----:B------:R0:W1:Y:S01]  /*2d30*/  SYNCS.PHASECHK.TRANS64.TRYWAIT P0, [UR9], R229 ;  /* 0x000000e5ff0075a7 */ /* 0x0000620008000149 */
[----:B------:R-:W-:Y:S05]  /*2d40*/  @!P1 BRA `(.L_x_21) ;  /* 0x0000000000049947 */ /* 0x000fea0003800000 */
[----:B------:R-:W-:Y:S01]  /*2d50*/  BPT.TRAP 0x1 ;  /* 0x000000040000795c */ /* 0x000fe20000300000 */
.L_x_21:
[----:B-1----:R-:W-:Y:S05]  /*2d60*/  @P0 BRA `(.L_x_22) ;  /* 0x0000000000080947 */ /* 0x002fea0003800000 */
[----:B------:R-:W1:Y:S02]  /*2d70*/  SYNCS.PHASECHK.TRANS64.TRYWAIT P0, [UR9], R229 ;  /* 0x000000e5ff0075a7 */ /* 0x000e640008000149 */
[----:B-1----:R-:W-:Y:S05]  /*2d80*/  @!P0 BRA `(.L_x_23) ;  /* 0x000000d000608947 */ /* 0x002fea0003800000 */
.L_x_22:
[----:B------:R-:W-:Y:S01]  /*2d90*/  UIADD3 UR9, UR14, 0x6100, URZ ;  /* 0x000061000e097890 */ /* 0x000fe2000fffe03f */
[----:B------:R-:W-:Y:S01]  /*2da0*/  WARPGROUP.ARRIVE ;  /* 0x00000000000079c5 */ /* 0x000fe20000000000 */
[----:B------:R-:W-:Y:S02]  /*2db0*/  UISETP.NE.AND UP0, UPT, UR7, URZ, UPT ;  /* 0x0000003f0700728c */ /* 0x000fe4000bf05270 */
[----:B------:R-:W-:Y:S02]  /*2dc0*/  USHF.R.U32.HI UR9, URZ, 0x4, UR9 ;  /* 0x000000043f097899 */ /* 0x000fe40008011609 */
[----:B------:R-:W-:Y:S02]  /*2dd0*/  USEL UR8, UR8, URZ, !UP0 ;  /* 0x0000003f08087287 */ /* 0x000fe4000c000000 */
[----:B------:R-:W-:Y:S02]  /*2de0*/  ULOP3.LUT UR9, UR9, 0x3fff, URZ, 0xc0, !UPT ;  /* 0x00003fff09097892 */ /* 0x000fe4000f8ec03f */
[----:B------:R-:W-:-:S02]  /*2df0*/  ULOP3.LUT UR7, UR15, 0x10000, URZ, 0xfc, !UPT ;  /* 0x000100000f077892 */ /* 0x000fc4000f8efc3f */
[----:B------:R-:W-:Y:S02]  /*2e00*/  ULOP3.LUT UR9, UR9, 0x10000, URZ, 0xfc, !UPT ;  /* 0x0001000009097892 */ /* 0x000fe4000f8efc3f */
[----:B------:R-:W-:Y:S02]  /*2e10*/  UISETP.NE.U32.AND UP0, UPT, UR8, URZ, UPT ;  /* 0x0000003f0800728c */ /* 0x000fe4000bf05070 */
[----:B------:R-:W-:Y:S02]  /*2e20*/  ULEA UR8, UR18, UR7, 0x9 ;  /* 0x0000000712087291 */ /* 0x000fe4000f8e483f */
[----:B------:R-:W-:Y:S01]  /*2e30*/  ULEA UR10, UR18, UR9, 0xa ;  /* 0x00000009120a7291 */ /* 0x000fe2000f8e503f */
[----:B------:R-:W-:Y:S02]  /*2e40*/  UMOV UR11, 0x80000020 ;  /* 0x80000020000b7882 */ /* 0x000fe40000000000 */
[----:B------:R-:W-:Y:S01]  /*2e50*/  UMOV UR9, 0x80000020 ;  /* 0x8000002000097882 */ /* 0x000fe20000000000 */
[----:B------:R-:W-:-:S05]  /*2e60*/  UIADD3 UR6, UR6, 0x2, URZ ;  /* 0x0000000206067890 */ /* 0x000fca000fffe03f */
[----:B------:R-:W-:Y:S01]  /*2e70*/  QGMMA.64x256x32.F32.E4M3.E4M3 R24, gdesc[UR8], R24, UP0 ;  /* 0x03e00000081879f3 */ /* 0x000fe2000bf00818 */
[----:B------:R-:W-:Y:S02]  /*2e80*/  UIADD3 UR8, UR8, 0x2, URZ ;  /* 0x0000000208087890 */ /* 0x000fe4000fffe03f */
[----:B------:R-:W-:Y:S01]  /*2e90*/  UIADD3 UR10, UR10, 0x2, URZ ;  /* 0x000000020a0a7890 */ /* 0x000fe2000fffe03f */
[----:B------:R-:W-:Y:S01]  /*2ea0*/  UMOV UR9, 0x80000020 ;  /* 0x8000002000097882 */ /* 0x000fe20000000000 */
[----:B------:R-:W-:Y:S01]  /*2eb0*/  UMOV UR11, 0x80000020 ;  /* 0x80000020000b7882 */ /* 0x000fe20000000000 */
[----:B------:R-:W-:-:S04]  /*2ec0*/  UISETP.NE.AND UP0, UPT, UR6, UR24, UPT ;  /* 0x000000180600728c */ /* 0x000fc8000bf05270 */
[----:B------:R-:W-:-:S06]  /*2ed0*/  USEL UR7, URZ, 0x1, UP0 ;  /* 0x000000013f077887 */ /* 0x000fcc0008000000 */
[----:B------:R-:W-:-:S12]  /*2ee0*/  ISETP.NE.AND P0, PT, RZ, UR7, PT ;  /* 0x00000007ff007c0c */ /* 0x000fd8000bf05270 */
[----:B------:R-:W-:Y:S03]  /*2ef0*/  QGMMA.64x256x32.F32.E4M3.E4M3 R24, gdesc[UR8], R24, gsb0 ;  /* 0x03e00000081879f3 */ /* 0x000fe60008000818 */
[----:B------:R-:W-:Y:S02]  /*2f00*/  WARPGROUP.DEPBAR.LE gsb0, 0x1 ;  /* 0x00008000000079c5 */ /* 0x000fe40000010100 */
[----:B------:R-:W-:Y:S05]  /*2f10*/  @!P0 BRA `(.L_x_24) ;  /* 0x0000000c00808947 */ /* 0x000fea0003800000 */
[----:B------:R-:W-:Y:S02]  /*2f20*/  WARPGROUP.DEPBAR.LE gsb0, 0x0 ;  /* 0x00008000000079c5 */ /* 0x000fe40000010000 */
[----:B------:R-:W-:-:S01]  /*2f30*/  FADD R226, R24, R226 ;  /* 0x000000e218e27221 */ /* 0x000fc20000000000 */
[----:B------:R-:W-:Y:S01]  /*2f40*/  FADD R225, R25, R225 ;  /* 0x000000e119e17221 */ /* 0x000fe20000000000 */
[----:B------:R1:W-:Y:S01]  /*2f50*/  STL [R1+0x88], R227 ;  /* 0x000088e301007387 */ /* 0x0003e20000100800 */
[----:B------:R-:W-:-:S01]  /*2f60*/  FADD R224, R26, R224 ;  /* 0x000000e01ae07221 */ /* 0x000fc20000000000 */
[----:B------:R-:W-:Y:S01]  /*2f70*/  FADD R223, R27, R223 ;  /* 0x000000df1bdf7221 */ /* 0x000fe20000000000 */
[----:B------:R-:W-:-:S01]  /*2f80*/  FADD R222, R28, R222 ;  /* 0x000000de1cde7221 */ /* 0x000fc20000000000 */
[----:B------:R-:W-:Y:S01]  /*2f90*/  FADD R221, R29, R221 ;  /* 0x000000dd1ddd7221 */ /* 0x000fe20000000000 */
[----:B-1----:R-:W3:Y:S04]  /*2fa0*/  LDL.LU R227, [R1+0x30] ;  /* 0x0000300001e37983 */ /* 0x002ee80000300800 */
[----:B------:R1:W-:Y:S01]  /*2fb0*/  STL [R1+0x8c], R226 ;  /* 0x00008ce201007387 */ /* 0x0003e20000100800 */
[----:B------:R-:W-:-:S01]  /*2fc0*/  FADD R220, R30, R220 ;  /* 0x000000dc1edc7221 */ /* 0x000fc20000000000 */
[----:B------:R-:W-:-:S02]  /*2fd0*/  FADD R219, R31, R219 ;  /* 0x000000db1fdb7221 */ /* 0x000fc40000000000 */
[----:B-1----:R-:W4:Y:S04]  /*2fe0*/  LDL.LU R226, [R1+0x2c] ;  /* 0x00002c0001e27983 */ /* 0x002f280000300800 */
[----:B------:R1:W-:Y:S01]  /*2ff0*/  STL [R1+0x90], R225 ;  /* 0x000090e101007387 */ /* 0x0003e20000100800 */
[----:B------:R-:W-:-:S03]  /*3000*/  FADD R218, R32, R218 ;  /* 0x000000da20da7221 */ /* 0x000fc60000000000 */
[----:B-1----:R-:W2:Y:S04]  /*3010*/  LDL.LU R225, [R1+0x28] ;  /* 0x0000280001e17983 */ /* 0x002ea80000300800 */
        /* <DEDUP_REMOVED lines=9> */
[----:B------:R1:W-:Y:S04]  /*30b0*/  STL [R1+0xa0], R221 ;  /* 0x0000a0dd01007387 */ /* 0x0003e80000100800 */
        /* <DEDUP_REMOVED lines=12> */
[----:B-1----:R-:W2:Y:S01]  /*3180*/  LDL.LU R215, [R1] ;  /* 0x0000000001d77983 */ /* 0x002ea20000300800 */
[----:B------:R-:W-:-:S01]  /*3190*/  FADD R214, R36, R214 ;  /* 0x000000d624d67221 */ /* 0x000fc20000000000 */
[----:B------:R-:W-:Y:S01]  /*31a0*/  FADD R213, R37, R213 ;  /* 0x000000d525d57221 */ /* 0x000fe20000000000 */
[----:B------:R-:W-:-:S01]  /*31b0*/  FADD R212, R38, R212 ;  /* 0x000000d426d47221 */ /* 0x000fc20000000000 */
[----:B------:R-:W-:Y:S01]  /*31c0*/  FADD R211, R39, R211 ;  /* 0x000000d327d37221 */ /* 0x000fe20000000000 */
[----:B------:R-:W-:-:S01]  /*31d0*/  FADD R210, R40, R210 ;  /* 0x000000d228d27221 */ /* 0x000fc20000000000 */
[----:B------:R-:W-:Y:S01]  /*31e0*/  STL [R1+0xbc], R214 ;  /* 0x0000bcd601007387 */ /* 0x000fe20000100800 */
        /* <DEDUP_REMOVED lines=11> */
[----:B------:R1:W-:Y:S01]  /*32a0*/  STL [R1+0xc8], R211 ;  /* 0x0000c8d301007387 */ /* 0x0003e20000100800 */
[----:B------:R-:W-:-:S01]  /*32b0*/  FADD R200, R50, R200 ;  /* 0x000000c832c87221 */ /* 0x000fc20000000000 */
[----:B------:R-:W-:Y:S01]  /*32c0*/  FADD R199, R51, R199 ;  /* 0x000000c733c77221 */ /* 0x000fe20000000000 */
        /* <DEDUP_REMOVED lines=69> */
[----:B-----5:R-:W-:Y:S01]  /*3720*/  FADD R0, R121, R0 ;  /* 0x0000000079007221 */ /* 0x020fe20000000000 */
[----:B---3--:R-:W-:-:S01]  /*3730*/  FADD R227, R134, R227 ;  /* 0x000000e386e37221 */ /* 0x008fc20000000000 */
[----:B----4-:R-:W-:Y:S01]  /*3740*/  FADD R226, R133, R226 ;  /* 0x000000e285e27221 */ /* 0x010fe20000000000 */
[----:B--2---:R-:W-:-:S01]  /*3750*/  FADD R225, R132, R225 ;  /* 0x000000e184e17221 */ /* 0x004fc20000000000 */
        /* <DEDUP_REMOVED lines=9> */
[----:B------:R-:W-:-:S05]  /*37f0*/  FADD R215, R122, R215 ;  /* 0x000000d77ad77221 */ /* 0x000fca0000000000 */
[----:B------:R2:W-:Y:S04]  /*3800*/  STL [R1], R215 ;  /* 0x000000d701007387 */ /* 0x0005e80000100800 */
[----:B------:R3:W-:Y:S04]  /*3810*/  STL [R1+0x4], R216 ;  /* 0x000004d801007387 */ /* 0x0007e80000100800 */
        /* <DEDUP_REMOVED lines=8> */
[----:B-1----:R-:W4:Y:S04]  /*38a0*/  LDL.LU R211, [R1+0x34] ;  /* 0x0000340001d37983 */ /* 0x002f280000300800 */
[----:B------:R1:W-:Y:S04]  /*38b0*/  STL [R1+0x28], R225 ;  /* 0x000028e101007387 */ /* 0x0003e80000100800 */
[----:B------:R-:W4:Y:S04]  /*38c0*/  LDL.LU R212, [R1+0x38] ;  /* 0x0000380001d47983 */ /* 0x000f280000300800 */
[----:B------:R1:W-:Y:S04]  /*38d0*/  STL [R1+0x2c], R226 ;  /* 0x00002ce201007387 */ /* 0x0003e80000100800 */
[----:B------:R-:W4:Y:S04]  /*38e0*/  LDL.LU R213, [R1+0x3c] ;  /* 0x00003c0001d57983 */ /* 0x000f280000300800 */
[----:B------:R1:W-:Y:S04]  /*38f0*/  STL [R1+0x30], R227 ;  /* 0x000030e301007387 */ /* 0x0003e80000100800 */
[----:B------:R-:W4:Y:S04]  /*3900*/  LDL.LU R214, [R1+0x40] ;  /* 0x0000400001d67983 */ /* 0x000f280000300800 */
[----:B--2---:R-:W2:Y:S04]  /*3910*/  LDL.LU R215, [R1+0x44] ;  /* 0x0000440001d77983 */ /* 0x004ea80000300800 */
[----:B---3--:R-:W3:Y:S04]  /*3920*/  LDL.LU R216, [R1+0x48] ;  /* 0x0000480001d87983 */ /* 0x008ee80000300800 */
[----:B----4-:R-:W4:Y:S04]  /*3930*/  LDL.LU R217, [R1+0x4c] ;  /* 0x00004c0001d97983 */ /* 0x010f280000300800 */
[----:B0-----:R-:W4:Y:S04]  /*3940*/  LDL.LU R218, [R1+0x50] ;  /* 0x0000500001da7983 */ /* 0x001f280000300800 */
[----:B------:R-:W4:Y:S04]  /*3950*/  LDL.LU R219, [R1+0x54] ;  /* 0x0000540001db7983 */ /* 0x000f280000300800 */
[----:B------:R-:W4:Y:S04]  /*3960*/  LDL.LU R220, [R1+0x58] ;  /* 0x0000580001dc7983 */ /* 0x000f280000300800 */
[----:B------:R-:W4:Y:S04]  /*3970*/  LDL.LU R221, [R1+0x5c] ;  /* 0x00005c0001dd7983 */ /* 0x000f280000300800 */
[----:B------:R-:W4:Y:S04]  /*3980*/  LDL.LU R222, [R1+0x60] ;  /* 0x0000600001de7983 */ /* 0x000f280000300800 */
[----:B------:R-:W4:Y:S04]  /*3990*/  LDL.LU R223, [R1+0x64] ;  /* 0x0000640001df7983 */ /* 0x000f280000300800 */
[----:B------:R-:W4:Y:S04]  /*39a0*/  LDL.LU R224, [R1+0x68] ;  /* 0x0000680001e07983 */ /* 0x000f280000300800 */
[----:B-1----:R-:W4:Y:S04]  /*39b0*/  LDL.LU R225, [R1+0x6c] ;  /* 0x00006c0001e17983 */ /* 0x002f280000300800 */
[----:B------:R-:W4:Y:S04]  /*39c0*/  LDL.LU R226, [R1+0x70] ;  /* 0x0000700001e27983 */ /* 0x000f280000300800 */
[----:B------:R-:W4:Y:S01]  /*39d0*/  LDL.LU R227, [R1+0x74] ;  /* 0x0000740001e37983 */ /* 0x000f220000300800 */
[----:B------:R-:W-:-:S05]  /*39e0*/  FADD R211, R135, R211 ;  /* 0x000000d387d37221 */ /* 0x000fca0000000000 */
[----:B------:R0:W-:Y:S01]  /*39f0*/  STL [R1+0x34], R211 ;  /* 0x000034d301007387 */ /* 0x0001e20000100800 */
[----:B------:R-:W-:-:S03]  /*3a00*/  FADD R212, R136, R212 ;  /* 0x000000d488d47221 */ /* 0x000fc60000000000 */
[----:B0-----:R1:W5:Y:S01]  /*3a10*/  LDL.LU R211, [R1+0xc8] ;  /* 0x0000c80001d37983 */ /* 0x0013620000300800 */
[----:B------:R-:W-:-:S03]  /*3a20*/  FADD R213, R137, R213 ;  /* 0x000000d589d57221 */ /* 0x000fc60000000000 */
[----:B------:R0:W-:Y:S01]  /*3a30*/  STL [R1+0x38], R212 ;  /* 0x000038d401007387 */ /* 0x0001e20000100800 */
[----:B------:R-:W-:-:S01]  /*3a40*/  FADD R214, R138, R214 ;  /* 0x000000d68ad67221 */ /* 0x000fc20000000000 */
[----:B--2---:R-:W-:Y:S02]  /*3a50*/  FADD R215, R139, R215 ;  /* 0x000000d78bd77221 */ /* 0x004fe40000000000 */
[----:B0-----:R1:W5:Y:S01]  /*3a60*/  LDL.LU R212, [R1+0xc4] ;  /* 0x0000c40001d47983 */ /* 0x0013620000300800 */
[----:B---3--:R-:W-:-:S03]  /*3a70*/  FADD R216, R140, R216 ;  /* 0x000000d88cd87221 */ /* 0x008fc60000000000 */
[----:B------:R0:W-:Y:S01]  /*3a80*/  STL [R1+0x3c], R213 ;  /* 0x00003cd501007387 */ /* 0x0001e20000100800 */
[----:B----4-:R-:W-:-:S03]  /*3a90*/  FADD R217, R141, R217 ;  /* 0x000000d98dd97221 */ /* 0x010fc60000000000 */
[----:B0-----:R1:W5:Y:S01]  /*3aa0*/  LDL.LU R213, [R1+0xc0] ;  /* 0x0000c00001d57983 */ /* 0x0013620000300800 */
[----:B------:R-:W-:-:S03]  /*3ab0*/  FADD R218, R142, R218 ;  /* 0x000000da8eda7221 */ /* 0x000fc60000000000 */
[----:B------:R0:W-:Y:S01]  /*3ac0*/  STL [R1+0x40], R214 ;  /* 0x000040d601007387 */ /* 0x0001e20000100800 */
[----:B------:R-:W-:-:S01]  /*3ad0*/  FADD R219, R143, R219 ;  /* 0x000000db8fdb7221 */ /* 0x000fc20000000000 */
[----:B------:R-:W-:Y:S02]  /*3ae0*/  FADD R220, R144, R220 ;  /* 0x000000dc90dc7221 */ /* 0x000fe40000000000 */
[----:B0-----:R1:W5:Y:S04]  /*3af0*/  LDL.LU R214, [R1+0xbc] ;  /* 0x0000bc0001d67983 */ /* 0x0013680000300800 */
[----:B------:R0:W-:Y:S01]  /*3b00*/  STL [R1+0x44], R215 ;  /* 0x000044d701007387 */ /* 0x0001e20000100800 */
[----:B------:R-:W-:-:S01]  /*3b10*/  FADD R221, R145, R221 ;  /* 0x000000dd91dd7221 */ /* 0x000fc20000000000 */
[----:B------:R-:W-:-:S02]  /*3b20*/  FADD R222, R146, R222 ;  /* 0x000000de92de7221 */ /* 0x000fc40000000000 */
[----:B0-----:R1:W5:Y:S04]  /*3b30*/  LDL.LU R215, [R1+0xb8] ;  /* 0x0000b80001d77983 */ /* 0x0013680000300800 */
[----:B------:R0:W-:Y:S01]  /*3b40*/  STL [R1+0x48], R216 ;  /* 0x000048d801007387 */ /* 0x0001e20000100800 */
[----:B------:R-:W-:-:S03]  /*3b50*/  FADD R223, R147, R223 ;  /* 0x000000df93df7221 */ /* 0x000fc60000000000 */
        /* <DEDUP_REMOVED lines=13> */
[----:B------:R0:W-:Y:S04]  /*3c30*/  STL [R1+0x5c], R221 ;  /* 0x00005cdd01007387 */ /* 0x0001e80000100800 */
        /* <DEDUP_REMOVED lines=12> */
[----:B0-----:R1:W5:Y:S01]  /*3d00*/  LDL.LU R227, [R1+0x88] ;  /* 0x0000880001e37983 */ /* 0x0013620000300800 */
[----:B------:R-:W-:-:S05]  /*3d10*/  UMOV UR6, URZ ;  /* 0x0000003f00067c82 */ /* 0x000fca0008000000 */
.L_x_24:
[----:B------:R-:W-:Y:S05]  /*3d20*/  @!P1 BRA `(.L_x_25) ;  /* 0x0000000000049947 */ /* 0x000fea0003800000 */
[----:B------:R-:W-:Y:S01]  /*3d30*/  BPT.TRAP 0x1 ;  /* 0x000000040000795c */ /* 0x000fe20000300000 */
.L_x_25:
[----:B------:R-:W-:Y:S02]  /*3d40*/  UISETP.GT.U32.AND UP0, UPT, UR13, 0x1, UPT ;  /* 0x000000010d00788c */ /* 0x000fe4000bf04070 */
[----:B------:R-:W-:-:S04]  /*3d50*/  ULEA UR8, UR23, UR14, 0x3 ;  /* 0x0000000e17087291 */ /* 0x000fc8000f8e183f */
[----:B------:R-:W-:Y:S01]  /*3d60*/  UIADD3 UR8, UR8, 0x18, URZ ;  /* 0x0000001808087890 */ /* 0x000fe2000fffe03f */
[----:B------:R-:W-:-:S03]  /*3d70*/  PLOP3.LUT P0, PT, PT, PT, UP0, 0x80, 0x0 ;  /* 0x000000000000781c */ /* 0x000fc60003f0f008 */
[----:B------:R-:W-:-:S09]  /*3d80*/  UPRMT UR8, URZ, 0x654, UR8 ;  /* 0x000006543f087896 */ /* 0x000fd20008000008 */
[----:B------:R-:W-:Y:S01]  /*3d90*/  SYNCS.ARRIVE.TRANS64.RED.A1T0 RZ, [UR8], RZ ;  /* 0x000000ffffff79a7 */ /* 0x000fe20008100408 */
[----:B------:R-:W-:Y:S05]  /*3da0*/  @P0 BRA `(.L_x_26) ;  /* 0x0000000000040947 */ /* 0x000fea0003800000 */
[----:B------:R-:W-:Y:S01]  /*3db0*/  BPT.TRAP 0x1 ;  /* 0x000000040000795c */ /* 0x000fe20000300000 */
.L_x_26:
[----:B------:R-:W-:Y:S01]  /*3dc0*/  UIADD3 UR18, UR18, 0x1, URZ ;  /* 0x0000000112127890 */ /* 0x000fe2000fffe03f */
[C---:B------:R-:W-:Y:S01]  /*3dd0*/  ISETP.GT.AND P0, PT, R228.reuse, 0x1, PT ;  /* 0x00000001e400780c */ /* 0x040fe20003f04270 */
[----:B------:R-:W-:Y:S01]  /*3de0*/  UIADD3 UR23, UR23, 0x1, URZ ;  /* 0x0000000117177890 */ /* 0x000fe2000fffe03f */
[----:B------:R-:W-:Y:S01]  /*3df0*/  VIADD R228, R228, 0xffffffff ;  /* 0xffffffffe4e47836 */ /* 0x000fe20000000000 */
[----:B------:R-:W-:Y:S02]  /*3e00*/  UISETP.NE.AND UP0, UPT, UR18, 0x3, UPT ;  /* 0x000000031200788c */ /* 0x000fe4000bf05270 */
[----:B------:R-:W-:Y:S02]  /*3e10*/  UISETP.NE.AND UP1, UPT, UR23, 0x3, UPT ;  /* 0x000000031700788c */ /* 0x000fe4000bf25270 */
[----:B------:R-:W-:Y:S02]  /*3e20*/  USEL UR8, URZ, 0x1, UP0 ;  /* 0x000000013f087887 */ /* 0x000fe40008000000 */
[----:B------:R-:W-:-:S02]  /*3e30*/  USEL UR18, UR18, URZ, UP0 ;  /* 0x0000003f12127287 */ /* 0x000fc40008000000 */
[----:B------:R-:W-:Y:S02]  /*3e40*/  USEL UR23, UR23, URZ, UP1 ;  /* 0x0000003f17177287 */ /* 0x000fe40008800000 */
[----:B-----5:R-:W-:Y:S01]  /*3e50*/  LOP3.LUT R227, R227, UR8, RZ, 0x3c, !PT ;  /* 0x00000008e3e37c12 */ /* 0x020fe2000f8e3cff */
[----:B------:R-:W-:Y:S01]  /*3e60*/  UMOV UR8, 0x1 ;  /* 0x0000000100087882 */ /* 0x000fe20000000000 */
[----:B------:R-:W-:Y:S08]  /*3e70*/  @P0 BRA `(.L_x_27) ;  /* 0xffffffec00880947 */ /* 0x000ff0000383ffff */
.L_x_19:
[----:B------:R-:W-:-:S04]  /*3e80*/  UISETP.NE.AND UP0, UPT, UR6, URZ, UPT ;  /* 0x0000003f0600728c */ /* 0x000fc8000bf05270 */
[----:B------:R-:W-:-:S06]  /*3e90*/  USEL UR6, URZ, 0x1, !UP0 ;  /* 0x000000013f067887 */ /* 0x000fcc000c000000 */
[----:B------:R-:W-:-:S13]  /*3ea0*/  ISETP.NE.AND P0, PT, RZ, UR6, PT ;  /* 0x00000006ff007c0c */ /* 0x000fda000bf05270 */
[----:B------:R-:W-:Y:S05]  /*3eb0*/  @!P0 BRA `(.L_x_28) ;  /* 0x0000000c00dc8947 */ /* 0x000fea0003800000 */
[----:B------:R-:W3:Y:S04]  /*3ec0*/  LDL.LU R227, [R1+0x74] ;  /* 0x0000740001e37983 */ /* 0x000ee80000300800 */
[----:B---3--:R3:W-:Y:S04]  /*3ed0*/  STL [R1+0x88], R227 ;  /* 0x000088e301007387 */ /* 0x0087e80000100800 */
[----:B---3--:R-:W3:Y:S04]  /*3ee0*/  LDL.LU R227, [R1+0x70] ;  /* 0x0000700001e37983 */ /* 0x008ee80000300800 */
        /* <DEDUP_REMOVED lines=55> */
[----:B---3--:R-:W3:Y:S01]  /*4260*/  LDL.LU R227, [R1] ;  /* 0x0000000001e37983 */ /* 0x008ee20000300800 */
[----:B------:R-:W-:-:S02]  /*4270*/  WARPGROUP.DEPBAR.LE gsb0, 0x0 ;  /* 0x00008000000079c5 */ /* 0x000fc40000010000 */
[----:B------:R-:W-:Y:S01]  /*4280*/  FADD R226, R24, R226 ;  /* 0x000000e218e27221 */ /* 0x000fe20000000000 */
        /* <DEDUP_REMOVED lines=97> */
[----:B---3--:R-:W-:-:S05]  /*48a0*/  FADD R227, R122, R227 ;  /* 0x000000e37ae37221 */ /* 0x008fca0000000000 */
[----:B------:R3:W-:Y:S04]  /*48b0*/  STL [R1], R227 ;  /* 0x000000e301007387 */ /* 0x0007e80000100800 */
[----:B---3--:R-:W3:Y:S02]  /*48c0*/  LDL.LU R227, [R1+0xf8] ;  /* 0x0000f80001e37983 */ /* 0x008ee40000300800 */
[----:B---3--:R-:W-:-:S05]  /*48d0*/  FADD R227, R123, R227 ;  /* 0x000000e37be37221 */ /* 0x008fca0000000000 */
[----:B------:R3:W-:Y:S04]  /*48e0*/  STL [R1+0x4], R227 ;  /* 0x000004e301007387 */ /* 0x0007e80000100800 */
        /* <DEDUP_REMOVED lines=83> */
[----:B------:R3:W-:Y:S02]  /*4e20*/  STL [R1+0x74], R227 ;  /* 0x000074e301007387 */ /* 0x0007e40000100800 */
.L_x_28:
[----:B------:R-:W-:Y:S02]  /*4e30*/  WARPGROUP.DEPBAR.LE gsb0, 0x0 ;  /* 0x00008000000079c5 */ /* 0x000fe40000010000 */
[----:B------:R-:W4:Y:S02]  /*4e40*/  LDC R24, c[0x0][0x28c] ;  /* 0x0000a300ff187b82 */ /* 0x000f240000000800 */
[----:B----4-:R-:W-:-:S13]  /*4e50*/  ISETP.GE.AND P0, PT, R24, 0x1, PT ;  /* 0x000000011800780c */ /* 0x010fda0003f06270 */
[----:B------:R-:W-:Y:S05]  /*4e60*/  @!P0 BRA `(.L_x_29) ;  /* 0x0000000000488947 */ /* 0x000fea0003800000 */
[----:B------:R-:W-:-:S06]  /*4e70*/  UISETP.NE.AND UP0, UPT, UR21, 0x3, UPT ;  /* 0x000000031500788c */ /* 0x000fcc000bf05270 */
[----:B------:R-:W-:-:S13]  /*4e80*/  PLOP3.LUT P0, PT, PT, PT, UP0, 0x80, 0x0 ;  /* 0x000000000000781c */ /* 0x000fda0003f0f008 */
[----:B------:R-:W-:Y:S05]  /*4e90*/  @!P0 BRA `(.L_x_30) ;  /* 0x0000000000048947 */ /* 0x000fea0003800000 */
[----:B------:R-:W-:Y:S01]  /*4ea0*/  BPT.TRAP 0x1 ;  /* 0x000000040000795c */ /* 0x000fe20000300000 */
.L_x_30:
[----:B------:R-:W-:-:S04]  /*4eb0*/  UISETP.LT.AND UP0, UPT, UR12, 0x1, UPT ;  /* 0x000000010c00788c */ /* 0x000fc8000bf01270 */
[----:B------:R-:W-:Y:S02]  /*4ec0*/  USEL UR8, UR12, 0x1, UP0 ;  /* 0x000000010c087887 */ /* 0x000fe40008000000 */
[----:B------:R-:W-:Y:S02]  /*4ed0*/  UISETP.GT.U32.AND UP0, UPT, UR13, 0x1, UPT ;  /* 0x000000010d00788c */ /* 0x000fe4000bf04070 */
[----:B------:R-:W-:-:S04]  /*4ee0*/  UIADD3 UR8, UR5, UR12, -UR8 ;  /* 0x0000000c05087290 */ /* 0x000fc8000fffe808 */
[----:B------:R-:W-:Y:S01]  /*4ef0*/  UIMAD.WIDE.U32 UR6, UR8, -0x55555555, URZ ;  /* 0xaaaaaaab080678a5 */ /* 0x000fe2000f8e003f */
[----:B------:R-:W-:-:S03]  /*4f00*/  PLOP3.LUT P0, PT, PT, PT, UP0, 0x80, 0x0 ;  /* 0x000000000000781c */ /* 0x000fc60003f0f008 */
[----:B------:R-:W-:-:S04]  /*4f10*/  USHF.R.U32.HI UR6, URZ, 0x1, UR7 ;  /* 0x000000013f067899 */ /* 0x000fc80008011607 */
[----:B------:R-:W-:-:S04]  /*4f20*/  UIMAD UR8, UR6, -0x3, UR8 ;  /* 0xfffffffd060878a4 */ /* 0x000fc8000f8e0208 */
[----:B------:R-:W-:-:S04]  /*4f30*/  ULEA UR8, UR8, UR14, 0x3 ;  /* 0x0000000e08087291 */ /* 0x000fc8000f8e183f */
[----:B------:R-:W-:-:S04]  /*4f40*/  UIADD3 UR8, UR8, 0x18, URZ ;  /* 0x0000001808087890 */ /* 0x000fc8000fffe03f */
[----:B------:R-:W-:-:S09]  /*4f50*/  UPRMT UR8, URZ, 0x654, UR8 ;  /* 0x000006543f087896 */ /* 0x000fd20008000008 */
[----:B------:R-:W-:Y:S01]  /*4f60*/  SYNCS.ARRIVE.TRANS64.RED.A1T0 RZ, [UR8], RZ ;  /* 0x000000ffffff79a7 */ /* 0x000fe20008100408 */
[----:B------:R-:W-:Y:S05]  /*4f70*/  @P0 BRA `(.L_x_29) ;  /* 0x0000000000040947 */ /* 0x000fea0003800000 */
[----:B------:R-:W-:Y:S01]  /*4f80*/  BPT.TRAP 0x1 ;  /* 0x000000040000795c */ /* 0x000fe20000300000 */
.L_x_29:
[----:B------:R4:W-:Y:S01]  /*4f90*/  STL [R1+0x8c], R2 ;  /* 0x00008c0201007387 */ /* 0x0009e20000100800 */
[----:B------:R-:W0:Y:S01]  /*4fa0*/  LDC R28, c[0x0][0x288] ;  /* 0x0000a200ff1c7b82 */ /* 0x000e220000000800 */
[----:B------:R-:W-:Y:S02]  /*4fb0*/  UIADD3 UR9, UR12, UR5, URZ ;  /* 0x000000050c097290 */ /* 0x000fe4000fffe03f */
[----:B------:R1:W-:Y:S01]  /*4fc0*/  STL [R1+0x88], R0 ;  /* 0x0000880001007387 */ /* 0x0003e20000100800 */
[----:B------:R-:W-:Y:S01]  /*4fd0*/  USHF.R.S32.HI UR10, URZ, 0x1f, UR22 ;  /* 0x0000001f3f0a7899 */ /* 0x000fe20008011416 */
[----:B------:R-:W-:Y:S01]  /*4fe0*/  ULDC.64 UR14, c[0x0][0x5d0] ;  /* 0x00017400000e7ab9 */ /* 0x000fe20000000a00 */
[----:B------:R-:W-:Y:S01]  /*4ff0*/  ULDC UR11, c[0x0][0x284] ;  /* 0x0000a100000b7ab9 */ /* 0x000fe20000000800 */
[----:B----4-:R-:W4:Y:S01]  /*5000*/  S2R R2, SR_TID.X ;  /* 0x0000000000027919 */ /* 0x010f220000002100 */
[----:B-1----:R-:W2:Y:S04]  /*5010*/  LDL.LU R0, [R1+0x80] ;  /* 0x0000800001007983 */ /* 0x002ea80000300800 */
[----:B---3--:R-:W3:Y:S01]  /*5020*/  LDL.LU R227, [R1+0x84] ;  /* 0x0000840001e37983 */ /* 0x008ee20000300800 */
[----:B------:R-:W-:-:S02]  /*5030*/  UISETP.GT.U32.AND UP0, UPT, UR9, 0x2, UPT ;  /* 0x000000020900788c */ /* 0x000fc4000bf04070 */
[----:B------:R-:W-:Y:S01]  /*5040*/  UISETP.GE.U32.AND UP1, UPT, UR12, 0x3, UPT ;  /* 0x000000030c00788c */ /* 0x000fe2000bf26070 */
[--C-:B----4-:R-:W-:Y:S02]  /*5050*/  SHF.R.U32.HI R24, RZ, 0x2, R2.reuse ;  /* 0x00000002ff187819 */ /* 0x110fe40000011602 */
[----:B------:R-:W-:Y:S02]  /*5060*/  LOP3.LUT R26, R2, 0x60, RZ, 0xc0, !PT ;  /* 0x00000060021a7812 */ /* 0x000fe400078ec0ff */
[----:B------:R-:W-:Y:S02]  /*5070*/  SHF.R.U32.HI R27, RZ, 0x7, R2 ;  /* 0x00000007ff1b7819 */ /* 0x000fe40000011602 */
[----:B------:R-:W-:Y:S02]  /*5080*/  LOP3.LUT R25, R24, 0x7, RZ, 0xc0, !PT ;  /* 0x0000000718197812 */ /* 0x000fe400078ec0ff */
[----:B------:R-:W-:Y:S02]  /*5090*/  SHF.R.U32.HI R26, RZ, 0x1, R26 ;  /* 0x00000001ff1a7819 */ /* 0x000fe4000001161a */
[----:B------:R-:W-:-:S02]  /*50a0*/  LOP3.LUT R24, R27, 0x1, RZ, 0xc0, !PT ;  /* 0x000000011b187812 */ /* 0x000fc400078ec0ff */
[----:B------:R-:W-:-:S03]  /*50b0*/  IADD3 R29, RZ, -R26, -R25 ;  /* 0x8000001aff1d7210 */ /* 0x000fc60007ffe819 */
[C---:B------:R-:W-:Y:S02]  /*50c0*/  IMAD.SHL.U32 R30, R24.reuse, 0x40, RZ ;  /* 0x00000040181e7824 */ /* 0x040fe400078e00ff */
[----:B------:R-:W-:Y:S02]  /*50d0*/  IMAD R29, R24, -0x40, R29 ;  /* 0xffffffc0181d7824 */ /* 0x000fe400078e021d */
[----:B------:R-:W-:Y:S01]  /*50e0*/  IMAD.SHL.U32 R24, R2, 0x2, RZ ;  /* 0x0000000202187824 */ /* 0x000fe200078e00ff */
[----:B------:R-:W-:-:S04]  /*50f0*/  LOP3.LUT R27, R30, 0x40, R25, 0xe2, !PT ;  /* 0x000000401e1b7812 */ /* 0x000fc800078ee219 */
[----:B------:R-:W-:Y:S02]  /*5100*/  LOP3.LUT R30, R24, 0x6, RZ, 0xc0, !PT ;  /* 0x00000006181e7812 */ /* 0x000fe400078ec0ff */
[----:B------:R-:W-:Y:S02]  /*5110*/  LOP3.LUT R24, R2, 0x3, RZ, 0xc0, !PT ;  /* 0x0000000302187812 */ /* 0x000fe400078ec0ff */
[----:B------:R1:W5:Y:S01]  /*5120*/  LDL.LU R2, [R1+0x8c] ;  /* 0x00008c0001027983 */ /* 0x0003620000300800 */
[----:B------:R-:W-:Y:S01]  /*5130*/  UIMAD.WIDE.U32 UR6, UR9, -0x55555555, URZ ;  /* 0xaaaaaaab090678a5 */ /* 0x000fe2000f8e003f */
[----:B--2---:R-:W-:Y:S01]  /*5140*/  PRMT R30, R30, 0x6540, R0 ;  /* 0x000065401e1e7816 */ /* 0x004fe20000000000 */
[----:B------:R-:W-:Y:S02]  /*5150*/  IMAD.SHL.U32 R35, R0, 0x100, RZ ;  /* 0x0000010000237824 */ /* 0x000fe400078e00ff */
[----:B------:R1:W5:Y:S01]  /*5160*/  LDL.LU R0, [R1+0x88] ;  /* 0x0000880001007983 */ /* 0x0003620000300800 */
[----:B0-----:R-:W-:Y:S01]  /*5170*/  IMAD R34, R24, -0x2, R28 ;  /* 0xfffffffe18227824 */ /* 0x001fe200078e021c */
[----:B------:R-:W-:Y:S01]  /*5180*/  UIMAD UR5, UR10, UR14, URZ ;  /* 0x0000000e0a0572a4 */ /* 0x000fe2000f8e023f */
[----:B------:R-:W-:Y:S01]  /*5190*/  ISETP.GE.AND P0, PT, R35, R28, PT ;  /* 0x0000001c2300720c */ /* 0x000fe20003f06270 */
[C---:B---3--:R-:W-:Y:S01]  /*51a0*/  IMAD.SHL.U32 R28, R227.reuse, 0x80, RZ ;  /* 0x00000080e31c7824 */ /* 0x048fe200078e00ff */
[----:B------:R-:W-:Y:S01]  /*51b0*/  UISETP.LT.U32.AND UP0, UPT, UR12, 0x3, UP0 ;  /* 0x000000030c00788c */ /* 0x000fe20008701070 */
[--C-:B------:R-:W-:Y:S01]  /*51c0*/  SHF.R.S32.HI R31, RZ, 0x1f, R30.reuse ;  /* 0x0000001fff1f7819 */ /* 0x100fe2000001141e */
[----:B------:R-:W-:Y:S01]  /*51d0*/  UIMAD UR8, UR22, UR15, UR5 ;  /* 0x0000000f160872a4 */ /* 0x000fe2000f8e0205 */
[----:B------:R-:W-:Y:S01]  /*51e0*/  IMAD.U32 R25, RZ, RZ, UR14 ;  /* 0x0000000eff197e24 */ /* 0x000fe2000f8e00ff */
[C---:B------:R-:W-:Y:S01]  /*51f0*/  ISETP.GE.OR P0, PT, R28.reuse, UR11, P0 ;  /* 0x0000000b1c007c0c */ /* 0x040fe20008706670 */
[----:B------:R-:W-:Y:S01]  /*5200*/  USEL UR5, URZ, 0x1, !UP0 ;  /* 0x000000013f057887 */ /* 0x000fe2000c000000 */
[----:B------:R-:W-:Y:S01]  /*5210*/  IMAD.WIDE R32, R227, 0x80, RZ ;  /* 0x00000080e3207825 */ /* 0x000fe200078e02ff */
[----:B------:R-:W-:Y:S01]  /*5220*/  USHF.R.U32.HI UR6, URZ, 0x1, UR7 ;  /* 0x000000013f067899 */ /* 0x000fe20008011607 */
[----:B------:R-:W-:Y:S01]  /*5230*/  IADD3 R38, -R28, UR11, R29 ;  /* 0x0000000b1c267c10 */ /* 0x000fe2000fffe11d */
[----:B------:R-:W-:Y:S01]  /*5240*/  ULOP3.LUT UR4, UR4, UR5, URZ, 0x3c, !UPT ;  /* 0x0000000504047292 */ /* 0x000fe2000f8e3c3f */
[----:B------:R-:W-:Y:S01]  /*5250*/  IMAD.WIDE.U32 R24, R25, UR22, R30 ;  /* 0x0000001619187c25 */ /* 0x000fe2000f8e001e */
[----:B------:R-:W-:Y:S01]  /*5260*/  UIMAD UR5, UR6, -0x3, UR9 ;  /* 0xfffffffd060578a4 */ /* 0x000fe2000f8e0209 */
[----:B------:R-:W-:Y:S01]  /*5270*/  LOP3.LUT R39, R32, R27, R26, 0xfe, !PT ;  /* 0x0000001b20277212 */ /* 0x000fe200078efe1a */
[----:B------:R-:W-:Y:S01]  /*5280*/  @UP1 ULOP3.LUT UR4, UR4, 0x1, UR6, 0x78, !UPT ;  /* 0x0000000104041892 */ /* 0x000fe2000f8e7806 */
[----:B------:R-:W-:-:S02]  /*5290*/  VIADD R25, R25, UR8 ;  /* 0x0000000819197c36 */ /* 0x000fc40008000000 */
[----:B------:R-:W-:Y:S02]  /*52a0*/  IMAD.IADD R35, R34, 0x1, -R35 ;  /* 0x0000000122237824 */ /* 0x000fe400078e0a23 */
[----:B------:R-:W-:Y:S01]  /*52b0*/  IMAD.MOV.U32 R34, RZ, RZ, -0x1 ;  /* 0xffffffffff227424 */ /* 0x000fe200078e00ff */
[----:B-1----:R-:W-:Y:S06]  /*52c0*/  @P0 BRA `(.L_x_31) ;  /* 0x0000008c00980947 */ /* 0x002fec0003800000 */
[----:B------:R-:W0:Y:S01]  /*52d0*/  LDC.64 R28, c[0x0][0x5c8] ;  /* 0x00017200ff1c7b82 */ /* 0x000e220000000a00 */
[----:B------:R-:W-:Y:S01]  /*52e0*/  ULDC.64 UR6, c[0x0][0x5c0] ;  /* 0x0001700000067ab9 */ /* 0x000fe20000000a00 */
[----:B------:R-:W-:Y:S01]  /*52f0*/  BSSY B0, `(.L_x_31) ;  /* 0x00008e3000007945 */ /* 0x000fe20003800000 */
[-C--:B0-----:R-:W-:Y:S02]  /*5300*/  IMAD R26, R33, R28.reuse, RZ ;  /* 0x0000001c211a7224 */ /* 0x081fe400078e02ff */
[----:B------:R-:W-:-:S04]  /*5310*/  IMAD.WIDE.U32 R24, R39, R28, R24 ;  /* 0x0000001c27187225 */ /* 0x000fc800078e0018 */
[----:B------:R-:W-:Y:S01]  /*5320*/  IMAD R27, R39, R29, R26 ;  /* 0x0000001d271b7224 */ /* 0x000fe200078e021a */
[----:B------:R-:W-:Y:S02]  /*5330*/  LEA R26, P0, R28, R24, 0x3 ;  /* 0x000000181c1a7211 */ /* 0x000fe400078018ff */
[----:B------:R-:W-:Y:S01]  /*5340*/  IADD3 R24, P1, R24, UR6, RZ ;  /* 0x0000000618187c10 */ /* 0x000fe2000ff3e0ff */
[----:B------:R-:W-:Y:S01]  /*5350*/  IMAD.IADD R27, R25, 0x1, R27 ;  /* 0x00000001191b7824 */ /* 0x000fe200078e021b */
[----:B------:R-:W-:-:S04]  /*5360*/  IADD3 R26, P3, R26, UR6, RZ ;  /* 0x000000061a1a7c10 */ /* 0x000fc8000ff7e0ff */
[----:B------:R-:W-:Y:S02]  /*5370*/  LEA.HI.X R28, R28, R27, R29, 0x3, P0 ;  /* 0x0000001b1c1c7211 */ /* 0x000fe400000f1c1d */
[----:B------:R-:W-:Y:S02]  /*5380*/  FSETP.NEU.AND P0, PT, RZ, UR19, PT ;  /* 0x00000013ff007c0b */ /* 0x000fe4000bf0d000 */
[----:B------:R-:W-:Y:S02]  /*5390*/  IADD3.X R25, R27, UR7, RZ, P1, !PT ;  /* 0x000000071b197c10 */ /* 0x000fe40008ffe4ff */
[----:B------:R-:W-:-:S09]  /*53a0*/  IADD3.X R27, R28, UR7, RZ, P3, !PT ;  /* 0x000000071c1b7c10 */ /* 0x000fd20009ffe4ff */
[----:B------:R-:W-:Y:S05]  /*53b0*/  @!P0 BRA `(.L_x_32) ;  /* 0x0000006800d88947 */ /* 0x000fea0003800000 */
[----:B------:R-:W-:Y:S01]  /*53c0*/  ULDC.64 UR8, c[0x0][0x5b8] ;  /* 0x00016e0000087ab9 */ /* 0x000fe20000000a00 */
[----:B------:R-:W-:Y:S01]  /*53d0*/  ISETP.GE.AND P0, PT, R38, 0x1, PT ;  /* 0x000000012600780c */ /* 0x000fe20003f06270 */
[----:B------:R-:W-:Y:S02]  /*53e0*/  UIMAD UR6, UR10, UR8, URZ ;  /* 0x000000080a0672a4 */ /* 0x000fe4000f8e023f */
[----:B------:R-:W-:Y:S01]  /*53f0*/  IMAD.U32 R29, RZ, RZ, UR8 ;  /* 0x00000008ff1d7e24 */ /* 0x000fe2000f8e00ff */
[----:B------:R-:W-:Y:S01]  /*5400*/  BSSY B1, `(.L_x_33) ;  /* 0x000000f000017945 */ /* 0x000fe20003800000 */
[----:B------:R-:W-:Y:S01]  /*5410*/  ISETP.LT.OR P4, PT, R35, 0x1, !P0 ;  /* 0x000000012300780c */ /* 0x000fe20004781670 */
[----:B------:R-:W-:Y:S02]  /*5420*/  UIMAD UR6, UR22, UR9, UR6 ;  /* 0x00000009160672a4 */ /* 0x000fe4000f8e0206 */
[----:B------:R-:W-:Y:S01]  /*5430*/  IMAD.WIDE.U32 R30, R29, UR22, R30 ;  /* 0x000000161d1e7c25 */ /* 0x000fe2000f8e001e */
[----:B------:R-:W-:-:S03]  /*5440*/  ULDC.64 UR8, c[0x0][0x5a8] ;  /* 0x00016a0000087ab9 */ /* 0x000fc60000000a00 */
[----:B------:R-:W-:Y:S01]  /*5450*/  VIADD R31, R31, UR6 ;  /* 0x000000061f1f7c36 */ /* 0x000fe20008000000 */
[----:B------:R-:W-:Y:S02]  /*5460*/  ULDC.64 UR6, c[0x0][0x5b0] ;  /* 0x00016c0000067ab9 */ /* 0x000fe40000000a00 */
[----:B------:R-:W-:Y:S02]  /*5470*/  IMAD R36, R33, UR6, RZ ;  /* 0x0000000621247c24 */ /* 0x000fe4000f8e02ff */
[----:B------:R-:W-:-:S04]  /*5480*/  IMAD.WIDE.U32 R28, R39, UR6, R30 ;  /* 0x00000006271c7c25 */ /* 0x000fc8000f8e001e */
[--C-:B------:R-:W-:Y:S01]  /*5490*/  IMAD R37, R39, UR7, R36.reuse ;  /* 0x0000000727257c24 */ /* 0x100fe2000f8e0224 */
[----:B------:R-:W-:Y:S02]  /*54a0*/  IADD3 R28, P1, R28, UR8, RZ ;  /* 0x000000081c1c7c10 */ /* 0x000fe4000ff3e0ff */
[----:B------:R-:W-:Y:S02]  /*54b0*/  PRMT R36, RZ, 0x7610, R36 ;  /* 0x00007610ff247816 */ /* 0x000fe40000000024 */
[----:B------:R-:W-:Y:S01]  /*54c0*/  IADD3.X R29, R29, UR9, R37, P1, !PT ;  /* 0x000000091d1d7c10 */ /* 0x000fe20008ffe425 */
[----:B------:R-:W-:Y:S08]  /*54d0*/  @P4 BRA `(.L_x_34) ;  /* 0x0000000000044947 */ /* 0x000ff00003800000 */
[----:B------:R0:W5:Y:S02]  /*54e0*/  LDG.E.U8 R36, desc[UR16][R28.64] ;  /* 0x000000101c247981 */ /* 0x000164000c1e1100 */
.L_x_34:
[----:B------:R-:W-:Y:S05]  /*54f0*/  BSYNC B1 ;  /* 0x0000000000017941 */ /* 0x000fea0003800000 */
.L_x_33:
[----:B-----5:R-:W-:Y:S01]  /*5500*/  LOP3.LUT R36, R36, 0xff, RZ, 0xc0, !PT ;  /* 0x000000ff24247812 */ /* 0x020fe200078ec0ff */
[----:B------:R-:W-:Y:S01]  /*5510*/  BSSY B1, `(.L_x_35) ;  /* 0x000000b000017945 */ /* 0x000fe20003800000 */
[----:B------:R-:W-:Y:S02]  /*5520*/  ISETP.LT.OR P3, PT, R35, 0x2, !P0 ;  /* 0x000000022300780c */ /* 0x000fe40004761670 */
[----:B------:R-:W-:-:S05]  /*5530*/  F2FP.F16.E4M3.UNPACK_B R36, R36 ;  /* 0x00000024ff24723e */ /* 0x000fca00020006ff */
[----:B------:R-:W-:-:S05]  /*5540*/  HADD2.F32 R36, -RZ, R36.H0_H0 ;  /* 0x20000024ff247230 */ /* 0x000fca0000004100 */
[----:B------:R-:W-:Y:S01]  /*5550*/  FMUL R37, R36, UR19 ;  /* 0x0000001324257c20 */ /* 0x000fe20008400000 */
[----:B------:R-:W-:-:S03]  /*5560*/  PRMT R36, RZ, 0x7610, R36 ;  /* 0x00007610ff247816 */ /* 0x000fc60000000024 */
[----:B------:R-:W-:-:S05]  /*5570*/  FFMA R37, R226, UR20, R37 ;  /* 0x00000014e2257c23 */ /* 0x000fca0008000025 */
[----:B------:R-:W-:-:S05]  /*5580*/  F2FP.SATFINITE.E4M3.F32.PACK_AB_MERGE_C R37, RZ, R37, RZ ;  /* 0x00000025ff25723e */ /* 0x000fca00048070ff */
[----:B------:R1:W-:Y:S01]  /*5590*/  @!P4 STG.E.U8 desc[UR16][R24.64], R37 ;  /* 0x000000251800c986 */ /* 0x0003e2000c101110 */
[----:B------:R-:W-:Y:S05]  /*55a0*/  @P3 BRA `(.L_x_36) ;  /* 0x0000000000043947 */ /* 0x000fea0003800000 */
[----:B------:R2:W5:Y:S02]  /*55b0*/  LDG.E.U8 R36, desc[UR16][R28.64+0x1] ;  /* 0x000001101c247981 */ /* 0x000564000c1e1100 */
.L_x_36:
[----:B------:R-:W-:Y:S05]  /*55c0*/  BSYNC B1 ;  /* 0x0000000000017941 */ /* 0x000fea0003800000 */
.L_x_35:
[----:B-----5:R-:W-:Y:S01]  /*55d0*/  LOP3.LUT R36, R36, 0xff, RZ, 0xc0, !PT ;  /* 0x000000ff24247812 */ /* 0x020fe200078ec0ff */
[----:B------:R-:W-:Y:S01]  /*55e0*/  BSSY B1, `(.L_x_37) ;  /* 0x0000013000017945 */ /* 0x000fe20003800000 */
[----:B-1----:R-:W-:Y:S02]  /*55f0*/  IADD3 R37, P1, R39, 0x8, RZ ;  /* 0x0000000827257810 */ /* 0x002fe40007f3e0ff */
[----:B------:R-:W-:-:S03]  /*5600*/  F2FP.F16.E4M3.UNPACK_B R36, R36 ;  /* 0x00000024ff24723e */ /* 0x000fc600020006ff */
[----:B------:R-:W-:Y:S01]  /*5610*/  IMAD.X R32, RZ, RZ, R33, P1 ;  /* 0x000000ffff207224 */ /* 0x000fe200008e0621 */
[----:B------:R-:W-:Y:S01]  /*5620*/  ISETP.GE.AND P1, PT, R38, 0x9, PT ;  /* 0x000000092600780c */ /* 0x000fe20003f26270 */
[----:B------:R-:W-:Y:S02]  /*5630*/  HADD2.F32 R36, -RZ, R36.H0_H0 ;  /* 0x20000024ff247230 */ /* 0x000fe40000004100 */
[----:B------:R-:W-:Y:S01]  /*5640*/  IMAD R32, R32, UR6, RZ ;  /* 0x0000000620207c24 */ /* 0x000fe2000f8e02ff */
[----:B------:R-:W-:Y:S01]  /*5650*/  ISETP.LT.OR P5, PT, R35, 0x1, !P1 ;  /* 0x000000012300780c */ /* 0x000fe20004fa1670 */
[----:B------:R-:W-:-:S04]  /*5660*/  IMAD.WIDE.U32 R30, R37, UR6, R30 ;  /* 0x00000006251e7c25 */ /* 0x000fc8000f8e001e */
[----:B------:R-:W-:Y:S01]  /*5670*/  FMUL R36, R36, UR19 ;  /* 0x0000001324247c20 */ /* 0x000fe20008400000 */
[----:B------:R-:W-:-:S03]  /*5680*/  IMAD R37, R37, UR7, R32 ;  /* 0x0000000725257c24 */ /* 0x000fc6000f8e0220 */
[----:B------:R-:W-:Y:S01]  /*5690*/  FFMA R36, R225, UR20, R36 ;  /* 0x00000014e1247c23 */ /* 0x000fe20008000024 */
[----:B------:R-:W-:Y:S02]  /*56a0*/  IADD3 R30, P4, R30, UR8, RZ ;  /* 0x000000081e1e7c10 */ /* 0x000fe4000ff9e0ff */
[----:B------:R-:W-:Y:S02]  /*56b0*/  PRMT R32, RZ, 0x7610, R32 ;  /* 0x00007610ff207816 */ /* 0x000fe40000000020 */
[----:B------:R-:W-:Y:S02]  /*56c0*/  F2FP.SATFINITE.E4M3.F32.PACK_AB_MERGE_C R33, RZ, R36, RZ ;  /* 0x00000024ff21723e */ /* 0x000fe400048070ff */
[----:B------:R-:W-:-:S03]  /*56d0*/  IADD3.X R31, R31, UR9, R37, P4, !PT ;  /* 0x000000091f1f7c10 */ /* 0x000fc6000a7fe425 */
[----:B------:R1:W-:Y:S01]  /*56e0*/  @!P3 STG.E.U8 desc[UR16][R24.64+0x1], R33 ;  /* 0x000001211800b986 */ /* 0x0003e2000c101110 */
[----:B------:R-:W-:Y:S05]  /*56f0*/  @P5 BRA `(.L_x_38) ;  /* 0x0000000000045947 */ /* 0x000fea0003800000 */
[----:B------:R3:W5:Y:S02]  /*5700*/  LDG.E.U8 R32, desc[UR16][R30.64] ;  /* 0x000000101e207981 */ /* 0x000764000c1e1100 */
.L_x_38:
[----:B------:R-:W-:Y:S05]  /*5710*/  BSYNC B1 ;  /* 0x0000000000017941 */ /* 0x000fea0003800000 */
.L_x_37:
[----:B-----5:R-:W-:Y:S01]  /*5720*/  LOP3.LUT R32, R32, 0xff, RZ, 0xc0, !PT ;  /* 0x000000ff20207812 */ /* 0x020fe200078ec0ff */
[----:B------:R-:W-:Y:S01]  /*5730*/  BSSY B1, `(.L_x_39) ;  /* 0x000000b000017945 */ /* 0x000fe20003800000 */
[----:B------:R-:W-:Y:S02]  /*5740*/  ISETP.LT.OR P3, PT, R35, 0x2, !P1 ;  /* 0x000000022300780c */ /* 0x000fe40004f61670 */
[----:B------:R-:W-:-:S05]  /*5750*/  F2FP.F16.E4M3.UNPACK_B R32, R32 ;  /* 0x00000020ff20723e */ /* 0x000fca00020006ff */
[----:B------:R-:W-:-:S05]  /*5760*/  HADD2.F32 R32, -RZ, R32.H0_H0 ;  /* 0x20000020ff207230 */ /* 0x000fca0000004100 */
[----:B-1----:R-:W-:Y:S01]  /*5770*/  FMUL R33, R32, UR19 ;  /* 0x0000001320217c20 */ /* 0x002fe20008400000 */
[----:B------:R-:W-:-:S03]  /*5780*/  PRMT R32, RZ, 0x7610, R32 ;  /* 0x00007610ff207816 */ /* 0x000fc60000000020 */
[----:B------:R-:W-:-:S05]  /*5790*/  FFMA R33, R224, UR20, R33 ;  /* 0x00000014e0217c23 */ /* 0x000fca0008000021 */
[----:B------:R-:W-:-:S05]  /*57a0*/  F2FP.SATFINITE.E4M3.F32.PACK_AB_MERGE_C R33, RZ, R33, RZ ;  /* 0x00000021ff21723e */ /* 0x000fca00048070ff */
[----:B------:R1:W-:Y:S01]  /*57b0*/  @!P5 STG.E.U8 desc[UR16][R26.64], R33 ;  /* 0x000000211a00d986 */ /* 0x0003e2000c101110 */
[----:B------:R-:W-:Y:S05]  /*57c0*/  @P3 BRA `(.L_x_40) ;  /* 0x0000000000043947 */ /* 0x000fea0003800000 */
[----:B------:R4:W5:Y:S02]  /*57d0*/  LDG.E.U8 R32, desc[UR16][R30.64+0x1] ;  /* 0x000001101e207981 */ /* 0x000964000c1e1100 */
.L_x_40:
[----:B------:R-:W-:Y:S05]  /*57e0*/  BSYNC B1 ;  /* 0x0000000000017941 */ /* 0x000fea0003800000 */
.L_x_39:
[----:B-----5:R-:W-:Y:S01]  /*57f0*/  LOP3.LUT R32, R32, 0xff, RZ, 0xc0, !PT ;  /* 0x000000ff20207812 */ /* 0x020fe200078ec0ff */
[----:B------:R-:W-:Y:S01]  /*5800*/  BSSY B1, `(.L_x_41) ;  /* 0x000000b000017945 */ /* 0x000fe20003800000 */
[----:B------:R-:W-:Y:S02]  /*5810*/  ISETP.LT.OR P4, PT, R35, 0x9, !P0 ;  /* 0x000000092300780c */ /* 0x000fe40004781670 */
[----:B------:R-:W-:-:S05]  /*5820*/  F2FP.F16.E4M3.UNPACK_B R32, R32 ;  /* 0x00000020ff20723e */ /* 0x000fca00020006ff */
[----:B------:R-:W-:-:S05]  /*5830*/  HADD2.F32 R32, -RZ, R32.H0_H0 ;  /* 0x20000020ff207230 */ /* 0x000fca0000004100 */
[----:B------:R-:W-:-:S04]  /*5840*/  FMUL R32, R32, UR19 ;  /* 0x0000001320207c20 */ /* 0x000fc80008400000 */
[----:B------:R-:W-:-:S05]  /*5850*/  FFMA R32, R223, UR20, R32 ;  /* 0x00000014df207c23 */ /* 0x000fca0008000020 */
[----:B-1----:R-:W-:Y:S02]  /*5860*/  F2FP.SATFINITE.E4M3.F32.PACK_AB_MERGE_C R33, RZ, R32, RZ ;  /* 0x00000020ff21723e */ /* 0x002fe400048070ff */
[----:B------:R-:W-:-:S03]  /*5870*/  PRMT R32, RZ, 0x7610, R32 ;  /* 0x00007610ff207816 */ /* 0x000fc60000000020 */
[----:B------:R1:W-:Y:S01]  /*5880*/  @!P3 STG.E.U8 desc[UR16][R26.64+0x1], R33 ;  /* 0x000001211a00b986 */ /* 0x0003e2000c101110 */
[----:B------:R-:W-:Y:S05]  /*5890*/  @P4 BRA `(.L_x_42) ;  /* 0x0000000000044947 */ /* 0x000fea0003800000 */
[----:B------:R0:W5:Y:S02]  /*58a0*/  LDG.E.U8 R32, desc[UR16][R28.64+0x8] ;  /* 0x000008101c207981 */ /* 0x000164000c1e1100 */
.L_x_42:
[----:B------:R-:W-:Y:S05]  /*58b0*/  BSYNC B1 ;  /* 0x0000000000017941 */ /* 0x000fea0003800000 */
.L_x_41:
        /* <DEDUP_REMOVED lines=12> */
.L_x_44:
[----:B------:R-:W-:Y:S05]  /*5980*/  BSYNC B1 ;  /* 0x0000000000017941 */ /* 0x000fea0003800000 */
.L_x_43:
        /* <DEDUP_REMOVED lines=12> */
.L_x_46:
[----:B------:R-:W-:Y:S05]  /*5a50*/  BSYNC B1 ;  /* 0x0000000000017941 */ /* 0x000fea0003800000 */
.L_x_45:
        /* <DEDUP_REMOVED lines=12> */
.L_x_48:
[----:B------:R-:W-:Y:S05]  /*5b20*/  BSYNC B1 ;  /* 0x0000000000017941 */ /* 0x000fea0003800000 */
.L_x_47:
        /* <DEDUP_REMOVED lines=12> */
.L_x_50:
[----:B------:R-:W-:Y:S05]  /*5bf0*/  BSYNC B1 ;  /* 0x0000000000017941 */ /* 0x000fea0003800000 */
.L_x_49:
        /* <DEDUP_REMOVED lines=12> */
.L_x_52:
[----:B------:R-:W-:Y:S05]  /*5cc0*/  BSYNC B1 ;  /* 0x0000000000017941 */ /* 0x000fea0003800000 */
.L_x_51:
        /* <DEDUP_REMOVED lines=12> */
.L_x_54:
[----:B------:R-:W-:Y:S05]  /*5d90*/  BSYNC B1 ;  /* 0x0000000000017941 */ /* 0x000fea0003800000 */
.L_x_53:
        /* <DEDUP_REMOVED lines=12> */
.L_x_56:
[----:B------:R-:W-:Y:S05]  /*5e60*/  BSYNC B1 ;  /* 0x0000000000017941 */ /* 0x000fea0003800000 */
.L_x_55:
        /* <DEDUP_REMOVED lines=12> */
.L_x_58:
[----:B------:R-:W-:Y:S05]  /*5f30*/  BSYNC B1 ;  /* 0x0000000000017941 */ /* 0x000fea0003800000 */
.L_x_57:
        /* <DEDUP_REMOVED lines=12> */
.L_x_60:
[----:B------:R-:W-:Y:S05]  /*6000*/  BSYNC B1 ;  /* 0x0000000000017941 */ /* 0x000fea0003800000 */
.L_x_59:
        /* <DEDUP_REMOVED lines=12> */
.L_x_62:
[----:B------:R-:W-:Y:S05]  /*60d0*/  BSYNC B1 ;  /* 0x0000000000017941 */ /* 0x000fea0003800000 */
.L_x_61:
        /* <DEDUP_REMOVED lines=12> */
.L_x_64:
[----:B------:R-:W-:Y:S05]  /*61a0*/  BSYNC B1 ;  /* 0x0000000000017941 */ /* 0x000fea0003800000 */
.L_x_63:
        /* <DEDUP_REMOVED lines=12> */
.L_x_66:
[----:B------:R-:W-:Y:S05]  /*6270*/  BSYNC B1 ;  /* 0x0000000000017941 */ /* 0x000fea0003800000 */
.L_x_65:
        /* <DEDUP_REMOVED lines=12> */
.L_x_68:
[----:B------:R-:W-:Y:S05]  /*6340*/  BSYNC B1 ;  /* 0x0000000000017941 */ /* 0x000fea0003800000 */
.L_x_67:
        /* <DEDUP_REMOVED lines=12> */
.L_x_70:
[----:B------:R-:W-:Y:S05]  /*6410*/  BSYNC B1 ;  /* 0x0000000000017941 */ /* 0x000fea0003800000 */
.L_x_69:
        /* <DEDUP_REMOVED lines=12> */
.L_x_72:
[----:B------:R-:W-:Y:S05]  /*64e0*/  BSYNC B1 ;  /* 0x0000000000017941 */ /* 0x000fea0003800000 */
.L_x_71:
        /* <DEDUP_REMOVED lines=12> */
.L_x_74:
[----:B------:R-:W-:Y:S05]  /*65b0*/  BSYNC B1 ;  /* 0x0000000000017941 */ /* 0x000fea0003800000 */
.L_x_73:
        /* <DEDUP_REMOVED lines=12> */
.L_x_76:
[----:B------:R-:W-:Y:S05]  /*6680*/  BSYNC B1 ;  /* 0x0000000000017941 */ /* 0x000fea0003800000 */
.L_x_75:
        /* <DEDUP_REMOVED lines=12> */
.L_x_78:
[----:B------:R-:W-:Y:S05]  /*6750*/  BSYNC B1 ;  /* 0x0000000000017941 */ /* 0x000fea0003800000 */
.L_x_77:
        /* <DEDUP_REMOVED lines=12> */
.L_x_80:
[----:B------:R-:W-:Y:S05]  /*6820*/  BSYNC B1 ;  /* 0x0000000000017941 */ /* 0x000fea0003800000 */
.L_x_79:
        /* <DEDUP_REMOVED lines=12> */
.L_x_82:
[----:B------:R-:W-:Y:S05]  /*68f0*/  BSYNC B1 ;  /* 0x0000000000017941 */ /* 0x000fea0003800000 */
.L_x_81:
        /* <DEDUP_REMOVED lines=12> */
.L_x_84:
[----:B------:R-:W-:Y:S05]  /*69c0*/  BSYNC B1 ;  /* 0x0000000000017941 */ /* 0x000fea0003800000 */
.L_x_83:
        /* <DEDUP_REMOVED lines=12> */
.L_x_86:
[----:B------:R-:W-:Y:S05]  /*6a90*/  BSYNC B1 ;  /* 0x0000000000017941 */ /* 0x000fea0003800000 */
.L_x_85:
        /* <DEDUP_REMOVED lines=12> */
.L_x_88:
[----:B------:R-:W-:Y:S05]  /*6b60*/  BSYNC B1 ;  /* 0x0000000000017941 */ /* 0x000fea0003800000 */
.L_x_87:
        /* <DEDUP_REMOVED lines=12> */
.L_x_90:
[----:B------:R-:W-:Y:S05]  /*6c30*/  BSYNC B1 ;  /* 0x0000000000017941 */ /* 0x000fea0003800000 */
.L_x_89:
        /* <DEDUP_REMOVED lines=12> */
.L_x_92:
[----:B------:R-:W-:Y:S05]  /*6d00*/  BSYNC B1 ;  /* 0x0000000000017941 */ /* 0x000fea0003800000 */
.L_x_91:
        /* <DEDUP_REMOVED lines=12> */
.L_x_94:
[----:B------:R-:W-:Y:S05]  /*6dd0*/  BSYNC B1 ;  /* 0x0000000000017941 */ /* 0x000fea0003800000 */
.L_x_93:
        /* <DEDUP_REMOVED lines=12> */
.L_x_96:
[----:B------:R-:W-:Y:S05]  /*6ea0*/  BSYNC B1 ;  /* 0x0000000000017941 */ /* 0x000fea0003800000 */
.L_x_95:
        /* <DEDUP_REMOVED lines=12> */
.L_x_98:
[----:B------:R-:W-:Y:S05]  /*6f70*/  BSYNC B1 ;  /* 0x0000000000017941 */ /* 0x000fea0003800000 */
.L_x_97:
        /* <DEDUP_REMOVED lines=12> */
.L_x_100:
[----:B------:R-:W-:Y:S05]  /*7040*/  BSYNC B1 ;  /* 0x0000000000017941 */ /* 0x000fea0003800000 */
.L_x_99:
        /* <DEDUP_REMOVED lines=12> */
.L_x_102:
[----:B------:R-:W-:Y:S05]  /*7110*/  BSYNC B1 ;  /* 0x0000000000017941 */ /* 0x000fea0003800000 */
.L_x_101:
        /* <DEDUP_REMOVED lines=12> */
.L_x_104:
[----:B------:R-:W-:Y:S05]  /*71e0*/  BSYNC B1 ;  /* 0x0000000000017941 */ /* 0x000fea0003800000 */
.L_x_103:
        /* <DEDUP_REMOVED lines=12> */
.L_x_106:
[----:B------:R-:W-:Y:S05]  /*72b0*/  BSYNC B1 ;  /* 0x0000000000017941 */ /* 0x000fea0003800000 */
.L_x_105:
        /* <DEDUP_REMOVED lines=12> */
.L_x_108:
[----:B------:R-:W-:Y:S05]  /*7380*/  BSYNC B1 ;  /* 0x0000000000017941 */ /* 0x000fea0003800000 */
.L_x_107:
        /* <DEDUP_REMOVED lines=12> */
.L_x_110:
[----:B------:R-:W-:Y:S05]  /*7450*/  BSYNC B1 ;  /* 0x0000000000017941 */ /* 0x000fea0003800000 */
.L_x_109:
        /* <DEDUP_REMOVED lines=12> */
.L_x_112:
[----:B------:R-:W-:Y:S05]  /*7520*/  BSYNC B1 ;  /* 0x0000000000017941 */ /* 0x000fea0003800000 */
.L_x_111:
        /* <DEDUP_REMOVED lines=12> */
.L_x_114:
[----:B------:R-:W-:Y:S05]  /*75f0*/  BSYNC B1 ;  /* 0x0000000000017941 */ /* 0x000fea0003800000 */
.L_x_113:
        /* <DEDUP_REMOVED lines=12> */
.L_x_116:
[----:B------:R-:W-:Y:S05]  /*76c0*/  BSYNC B1 ;  /* 0x0000000000017941 */ /* 0x000fea0003800000 */
.L_x_115:
        /* <DEDUP_REMOVED lines=12> */
.L_x_118:
[----:B------:R-:W-:Y:S05]  /*7790*/  BSYNC B1 ;  /* 0x0000000000017941 */ /* 0x000fea0003800000 */
.L_x_117:
        /* <DEDUP_REMOVED lines=12> */
.L_x_120:
[----:B------:R-:W-:Y:S05]  /*7860*/  BSYNC B1 ;  /* 0x0000000000017941 */ /* 0x000fea0003800000 */
.L_x_119:
        /* <DEDUP_REMOVED lines=12> */
.L_x_122:
[----:B------:R-:W-:Y:S05]  /*7930*/  BSYNC B1 ;  /* 0x0000000000017941 */ /* 0x000fea0003800000 */
.L_x_121:
        /* <DEDUP_REMOVED lines=12> */
.L_x_124:
[----:B------:R-:W-:Y:S05]  /*7a00*/  BSYNC B1 ;  /* 0x0000000000017941 */ /* 0x000fea0003800000 */
.L_x_123:
        /* <DEDUP_REMOVED lines=12> */
.L_x_126:
[----:B------:R-:W-:Y:S05]  /*7ad0*/  BSYNC B1 ;  /* 0x0000000000017941 */ /* 0x000fea0003800000 */
.L_x_125:
        /* <DEDUP_REMOVED lines=12> */
.L_x_128:
[----:B------:R-:W-:Y:S05]  /*7ba0*/  BSYNC B1 ;  /* 0x0000000000017941 */ /* 0x000fea0003800000 */
.L_x_127:
        /* <DEDUP_REMOVED lines=12> */
.L_x_130:
[----:B------:R-:W-:Y:S05]  /*7c70*/  BSYNC B1 ;  /* 0x0000000000017941 */ /* 0x000fea0003800000 */
.L_x_129:
        /* <DEDUP_REMOVED lines=12> */
.L_x_132:
[----:B------:R-:W-:Y:S05]  /*7d40*/  BSYNC B1 ;  /* 0x0000000000017941 */ /* 0x000fea0003800000 */
.L_x_131:
        /* <DEDUP_REMOVED lines=12> */
.L_x_134:
[----:B------:R-:W-:Y:S05]  /*7e10*/  BSYNC B1 ;  /* 0x0000000000017941 */ /* 0x000fea0003800000 */
.L_x_133:
        /* <DEDUP_REMOVED lines=12> */
.L_x_136:
[----:B------:R-:W-:Y:S05]  /*7ee0*/  BSYNC B1 ;  /* 0x0000000000017941 */ /* 0x000fea0003800000 */
.L_x_135:
        /* <DEDUP_REMOVED lines=12> */
.L_x_138:
[----:B------:R-:W-:Y:S05]  /*7fb0*/  BSYNC B1 ;  /* 0x0000000000017941 */ /* 0x000fea0003800000 */
.L_x_137:
        /* <DEDUP_REMOVED lines=12> */
.L_x_140:
[----:B------:R-:W-:Y:S05]  /*8080*/  BSYNC B1 ;  /* 0x0000000000017941 */ /* 0x000fea0003800000 */
.L_x_139:
        /* <DEDUP_REMOVED lines=12> */
.L_x_142:
[----:B------:R-:W-:Y:S05]  /*8150*/  BSYNC B1 ;  /* 0x0000000000017941 */ /* 0x000fea0003800000 */
.L_x_141:
        /* <DEDUP_REMOVED lines=12> */
.L_x_144:
[----:B------:R-:W-:Y:S05]  /*8220*/  BSYNC B1 ;  /* 0x0000000000017941 */ /* 0x000fea0003800000 */
.L_x_143:
        /* <DEDUP_REMOVED lines=12> */
.L_x_146:
[----:B------:R-:W-:Y:S05]  /*82f0*/  BSYNC B1 ;  /* 0x0000000000017941 */ /* 0x000fea0003800000 */
.L_x_145:
        /* <DEDUP_REMOVED lines=12> */
.L_x_148:
[----:B------:R-:W-:Y:S05]  /*83c0*/  BSYNC B1 ;  /* 0x0000000000017941 */ /* 0x000fea0003800000 */
.L_x_147:
        /* <DEDUP_REMOVED lines=12> */
.L_x_150:
[----:B------:R-:W-:Y:S05]  /*8490*/  BSYNC B1 ;  /* 0x0000000000017941 */ /* 0x000fea0003800000 */
.L_x_149:
        /* <DEDUP_REMOVED lines=12> */
.L_x_152:
[----:B------:R-:W-:Y:S05]  /*8560*/  BSYNC B1 ;  /* 0x0000000000017941 */ /* 0x000fea0003800000 */
.L_x_151:
        /* <DEDUP_REMOVED lines=12> */
.L_x_154:
[----:B------:R-:W-:Y:S05]  /*8630*/  BSYNC B1 ;  /* 0x0000000000017941 */ /* 0x000fea0003800000 */
.L_x_153:
        /* <DEDUP_REMOVED lines=12> */
.L_x_156:
[----:B------:R-:W-:Y:S05]  /*8700*/  BSYNC B1 ;  /* 0x0000000000017941 */ /* 0x000fea0003800000 */
.L_x_155:
        /* <DEDUP_REMOVED lines=12> */
.L_x_158:
[----:B------:R-:W-:Y:S05]  /*87d0*/  BSYNC B1 ;  /* 0x0000000000017941 */ /* 0x000fea0003800000 */
.L_x_157:
        /* <DEDUP_REMOVED lines=12> */
.L_x_160:
[----:B------:R-:W-:Y:S05]  /*88a0*/  BSYNC B1 ;  /* 0x0000000000017941 */ /* 0x000fea0003800000 */
.L_x_159:
        /* <DEDUP_REMOVED lines=12> */
.L_x_162:
[----:B------:R-:W-:Y:S05]  /*8970*/  BSYNC B1 ;  /* 0x0000000000017941 */ /* 0x000fea0003800000 */
.L_x_161:
        /* <DEDUP_REMOVED lines=12> */
.L_x_164:
[----:B------:R-:W-:Y:S05]  /*8a40*/  BSYNC B1 ;  /* 0x0000000000017941 */ /* 0x000fea0003800000 */
.L_x_163:
        /* <DEDUP_REMOVED lines=12> */
.L_x_166:
[----:B------:R-:W-:Y:S05]  /*8b10*/  BSYNC B1 ;  /* 0x0000000000017941 */ /* 0x000fea0003800000 */
.L_x_165:
        /* <DEDUP_REMOVED lines=12> */
.L_x_168:
[----:B------:R-:W-:Y:S05]  /*8be0*/  BSYNC B1 ;  /* 0x0000000000017941 */ /* 0x000fea0003800000 */
.L_x_167:
        /* <DEDUP_REMOVED lines=12> */
.L_x_170:
[----:B------:R-:W-:Y:S05]  /*8cb0*/  BSYNC B1 ;  /* 0x0000000000017941 */ /* 0x000fea0003800000 */
.L_x_169:
        /* <DEDUP_REMOVED lines=12> */
.L_x_172:
[----:B------:R-:W-:Y:S05]  /*8d80*/  BSYNC B1 ;  /* 0x0000000000017941 */ /* 0x000fea0003800000 */
.L_x_171:
        /* <DEDUP_REMOVED lines=12> */
.L_x_174:
[----:B------:R-:W-:Y:S05]  /*8e50*/  BSYNC B1 ;  /* 0x0000000000017941 */ /* 0x000fea0003800000 */
.L_x_173:
        /* <DEDUP_REMOVED lines=12> */
.L_x_176:
[----:B------:R-:W-:Y:S05]  /*8f20*/  BSYNC B1 ;  /* 0x0000000000017941 */ /* 0x000fea0003800000 */
.L_x_175:
        /* <DEDUP_REMOVED lines=12> */
.L_x_178:
[----:B------:R-:W-:Y:S05]  /*8ff0*/  BSYNC B1 ;  /* 0x0000000000017941 */ /* 0x000fea0003800000 */
.L_x_177:
        /* <DEDUP_REMOVED lines=12> */
.L_x_180:
[----:B------:R-:W-:Y:S05]  /*90c0*/  BSYNC B1 ;  /* 0x0000000000017941 */ /* 0x000fea0003800000 */
.L_x_179:
        /* <DEDUP_REMOVED lines=12> */
.L_x_182:
[----:B------:R-:W-:Y:S05]  /*9190*/  BSYNC B1 ;  /* 0x0000000000017941 */ /* 0x000fea0003800000 */
.L_x_181:
        /* <DEDUP_REMOVED lines=12> */
.L_x_184:
[----:B------:R-:W-:Y:S05]  /*9260*/  BSYNC B1 ;  /* 0x0000000000017941 */ /* 0x000fea0003800000 */
.L_x_183:
[----:B-----5:R-:W-:Y:S01]  /*9270*/  LOP3.LUT R32, R32, 0xff, RZ, 0xc0, !PT ;  /* 0x000000ff20207812 */ /* 0x020fe200078ec0ff */
[----:B------:R-:W-:Y:S01]  /*9280*/  BSSY B1, `(.L_x_185) ;  /* 0x000000b000017945 */ /* 0x000fe20003800000 */
[----:B------:R-:W-:Y:S02]  /*9290*/  ISETP.LT.OR P4, PT, R35, 0x99, !P0 ;  /* 0x000000992300780c */ /* 0x000fe40004781670 */
[----:B------:R-:W-:-:S05]  /*92a0*/  F2FP.F16.E4M3.UNPACK_B R32, R32 ;  /* 0x00000020ff20723e */ /* 0x000fca00020006ff */
[----:B------:R-:W-:-:S05]  /*92b0*/  HADD2.F32 R32, -RZ, R32.H0_H0 ;  /* 0x20000020ff207230 */ /* 0x000fca0000004100 */
[----:B------:R-:W-:-:S04]  /*92c0*/  FMUL R32, R32, UR19 ;  /* 0x0000001320207c20 */ /* 0x000fc80008400000 */
[----:B------:R-:W-:Y:S01]  /*92d0*/  FFMA R32, R23, UR20, R32 ;  /* 0x0000001417207c23 */ /* 0x000fe20008000020 */
[----:B------:R-:W-:-:S04]  /*92e0*/  PRMT R23, RZ, 0x7610, R23 ;  /* 0x00007610ff177816 */ /* 0x000fc80000000017 */
[----:B-1----:R-:W-:-:S05]  /*92f0*/  F2FP.SATFINITE.E4M3.F32.PACK_AB_MERGE_C R33, RZ, R32, RZ ;  /* 0x00000020ff21723e */ /* 0x002fca00048070ff */
[----:B------:R1:W-:Y:S01]  /*9300*/  @!P3 STG.E.U8 desc[UR16][R26.64+0x91], R33 ;  /* 0x000091211a00b986 */ /* 0x0003e2000c101110 */
[----:B------:R-:W-:Y:S05]  /*9310*/  @P4 BRA `(.L_x_186) ;  /* 0x0000000000044947 */ /* 0x000fea0003800000 */
[----:B------:R0:W5:Y:S02]  /*9320*/  LDG.E.U8 R23, desc[UR16][R28.64+0x98] ;  /* 0x000098101c177981 */ /* 0x000164000c1e1100 */
.L_x_186:
[----:B------:R-:W-:Y:S05]  /*9330*/  BSYNC B1 ;  /* 0x0000000000017941 */ /* 0x000fea0003800000 */
.L_x_185:
        /* <DEDUP_REMOVED lines=8> */
[----:B------:R-:W-:-:S05]  /*93c0*/  F2FP.SATFINITE.E4M3.F32.PACK_AB_MERGE_C R23, RZ, R23, RZ ;  /* 0x00000017ff17723e */ /* 0x000fca00048070ff */
[----:B------:R0:W-:Y:S01]  /*93d0*/  @!P4 STG.E.U8 desc[UR16][R24.64+0x98], R23 ;  /* 0x000098171800c986 */ /* 0x0001e2000c101110 */
[----:B------:R-:W-:Y:S05]  /*93e0*/  @P3 BRA `(.L_x_188) ;  /* 0x0000000000043947 */ /* 0x000fea0003800000 */
[----:B------:R0:W5:Y:S02]  /*93f0*/  LDG.E.U8 R22, desc[UR16][R28.64+0x99] ;  /* 0x000099101c167981 */ /* 0x000164000c1e1100 */
.L_x_188:
[----:B------:R-:W-:Y:S05]  /*9400*/  BSYNC B1 ;  /* 0x0000000000017941 */ /* 0x000fea0003800000 */
.L_x_187:
        /* <DEDUP_REMOVED lines=8> */
[----:B0-----:R-:W-:-:S05]  /*9490*/  F2FP.SATFINITE.E4M3.F32.PACK_AB_MERGE_C R23, RZ, R22, RZ ;  /* 0x00000016ff17723e */ /* 0x001fca00048070ff */
[----:B------:R0:W-:Y:S01]  /*94a0*/  @!P3 STG.E.U8 desc[UR16][R24.64+0x99], R23 ;  /* 0x000099171800b986 */ /* 0x0001e2000c101110 */
[----:B------:R-:W-:Y:S05]  /*94b0*/  @P4 BRA `(.L_x_190) ;  /* 0x0000000000044947 */ /* 0x000fea0003800000 */
[----:B------:R0:W5:Y:S02]  /*94c0*/  LDG.E.U8 R21, desc[UR16][R30.64+0x98] ;  /* 0x000098101e157981 */ /* 0x000164000c1e1100 */
.L_x_190:
[----:B------:R-:W-:Y:S05]  /*94d0*/  BSYNC B1 ;  /* 0x0000000000017941 */ /* 0x000fea0003800000 */
.L_x_189:
        /* <DEDUP_REMOVED lines=12> */
.L_x_192:
[----:B------:R-:W-:Y:S05]  /*95a0*/  BSYNC B1 ;  /* 0x0000000000017941 */ /* 0x000fea0003800000 */
.L_x_191:
        /* <DEDUP_REMOVED lines=12> */
.L_x_194:
[----:B------:R-:W-:Y:S05]  /*9670*/  BSYNC B1 ;  /* 0x0000000000017941 */ /* 0x000fea0003800000 */
.L_x_193:
        /* <DEDUP_REMOVED lines=12> */
.L_x_196:
[----:B------:R-:W-:Y:S05]  /*9740*/  BSYNC B1 ;  /* 0x0000000000017941 */ /* 0x000fea0003800000 */
.L_x_195:
        /* <DEDUP_REMOVED lines=12> */
.L_x_198:
[----:B------:R-:W-:Y:S05]  /*9810*/  BSYNC B1 ;  /* 0x0000000000017941 */ /* 0x000fea0003800000 */
.L_x_197:
        /* <DEDUP_REMOVED lines=12> */
.L_x_200:
[----:B------:R-:W-:Y:S05]  /*98e0*/  BSYNC B1 ;  /* 0x0000000000017941 */ /* 0x000fea0003800000 */
.L_x_199:
        /* <DEDUP_REMOVED lines=12> */
.L_x_202:
[----:B------:R-:W-:Y:S05]  /*99b0*/  BSYNC B1 ;  /* 0x0000000000017941 */ /* 0x000fea0003800000 */
.L_x_201:
        /* <DEDUP_REMOVED lines=12> */
.L_x_204:
[----:B------:R-:W-:Y:S05]  /*9a80*/  BSYNC B1 ;  /* 0x0000000000017941 */ /* 0x000fea0003800000 */
.L_x_203:
        /* <DEDUP_REMOVED lines=12> */
.L_x_206:
[----:B------:R-:W-:Y:S05]  /*9b50*/  BSYNC B1 ;  /* 0x0000000000017941 */ /* 0x000fea0003800000 */
.L_x_205:
        /* <DEDUP_REMOVED lines=12> */
.L_x_208:
[----:B------:R-:W-:Y:S05]  /*9c20*/  BSYNC B1 ;  /* 0x0000000000017941 */ /* 0x000fea0003800000 */
.L_x_207:
        /* <DEDUP_REMOVED lines=12> */
.L_x_210:
[----:B------:R-:W-:Y:S05]  /*9cf0*/  BSYNC B1 ;  /* 0x0000000000017941 */ /* 0x000fea0003800000 */
.L_x_209:
        /* <DEDUP_REMOVED lines=12> */
.L_x_212:
[----:B------:R-:W-:Y:S05]  /*9dc0*/  BSYNC B1 ;  /* 0x0000000000017941 */ /* 0x000fea0003800000 */
.L_x_211:
        /* <DEDUP_REMOVED lines=12> */
.L_x_214:
[----:B------:R-:W-:Y:S05]  /*9e90*/  BSYNC B1 ;  /* 0x0000000000017941 */ /* 0x000fea0003800000 */
.L_x_213:
        /* <DEDUP_REMOVED lines=12> */
.L_x_216:
[----:B------:R-:W-:Y:S05]  /*9f60*/  BSYNC B1 ;  /* 0x0000000000017941 */ /* 0x000fea0003800000 */
.L_x_215:
        /* <DEDUP_REMOVED lines=12> */
.L_x_218:
[----:B------:R-:W-:Y:S05]  /*a030*/  BSYNC B1 ;  /* 0x0000000000017941 */ /* 0x000fea0003800000 */
.L_x_217:
        /* <DEDUP_REMOVED lines=12> */
.L_x_220:
[----:B------:R-:W-:Y:S05]  /*a100*/  BSYNC B1 ;  /* 0x0000000000017941 */ /* 0x000fea0003800000 */
.L_x_219:
        /* <DEDUP_REMOVED lines=12> */
.L_x_222:
[----:B------:R-:W-:Y:S05]  /*a1d0*/  BSYNC B1 ;  /* 0x0000000000017941 */ /* 0x000fea0003800000 */
.L_x_221:
        /* <DEDUP_REMOVED lines=12> */
.L_x_224:
[----:B------:R-:W-:Y:S05]  /*a2a0*/  BSYNC B1 ;  /* 0x0000000000017941 */ /* 0x000fea0003800000 */
.L_x_223:
        /* <DEDUP_REMOVED lines=12> */
.L_x_226:
[----:B------:R-:W-:Y:S05]  /*a370*/  BSYNC B1 ;  /* 0x0000000000017941 */ /* 0x000fea0003800000 */
.L_x_225:
        /* <DEDUP_REMOVED lines=12> */
.L_x_228:
[----:B------:R-:W-:Y:S05]  /*a440*/  BSYNC B1 ;  /* 0x0000000000017941 */ /* 0x000fea0003800000 */
.L_x_227:
[----:B-----5:R-:W-:Y:S01]  /*a450*/  LOP3.LUT R2, R2, 0xff, RZ, 0xc0, !PT ;  /* 0x000000ff02027812 */ /* 0x020fe200078ec0ff */
[----:B------:R-:W-:Y:S01]  /*a460*/  BSSY B1, `(.L_x_229) ;  /* 0x000000b000017945 */ /* 0x000fe20003800000 */
[----:B------:R-:W-:Y:S02]  /*a470*/  ISETP.LT.OR P4, PT, R35, 0xc1, !P1 ;  /* 0x000000c12300780c */ /* 0x000fe40004f81670 */
[----:B------:R-:W-:-:S05]  /*a480*/  F2FP.F16.E4M3.UNPACK_B R2, R2 ;  /* 0x00000002ff02723e */ /* 0x000fca00020006ff */
[----:B------:R-:W-:-:S05]  /*a490*/  HADD2.F32 R2, -RZ, R2.H0_H0 ;  /* 0x20000002ff027230 */ /* 0x000fca0000004100 */
[----:B0-----:R-:W-:-:S04]  /*a4a0*/  FMUL R3, R2, UR19 ;  /* 0x0000001302037c20 */ /* 0x001fc80008400000 */
[----:B------:R-:W-:Y:S01]  /*a4b0*/  FFMA R3, R0, UR20, R3 ;  /* 0x0000001400037c23 */ /* 0x000fe20008000003 */
[----:B------:R-:W-:-:S04]  /*a4c0*/  PRMT R0, RZ, 0x7610, R0 ;  /* 0x00007610ff007816 */ /* 0x000fc80000000000 */
[----:B------:R-:W-:-:S05]  /*a4d0*/  F2FP.SATFINITE.E4M3.F32.PACK_AB_MERGE_C R3, RZ, R3, RZ ;  /* 0x00000003ff03723e */ /* 0x000fca00048070ff */
[----:B------:R0:W-:Y:S01]  /*a4e0*/  @!P3 STG.E.U8 desc[UR16][R24.64+0xc1], R3 ;  /* 0x0000c1031800b986 */ /* 0x0001e2000c101110 */
[----:B------:R-:W-:Y:S05]  /*a4f0*/  @P4 BRA `(.L_x_230) ;  /* 0x0000000000044947 */ /* 0x000fea0003800000 */
[----:B------:R0:W5:Y:S02]  /*a500*/  LDG.E.U8 R0, desc[UR16][R30.64+0xc0] ;  /* 0x0000c0101e007981 */ /* 0x000164000c1e1100 */
.L_x_230:
[----:B------:R-:W-:Y:S05]  /*a510*/  BSYNC B1 ;  /* 0x0000000000017941 */ /* 0x000fea0003800000 */
.L_x_229:
[----:B------:R-:W2:Y:S01]  /*a520*/  LDL.LU R2, [R1] ;  /* 0x0000000001027983 */ /* 0x000ea20000300800 */
[----:B-----5:R-:W-:Y:S01]  /*a530*/  LOP3.LUT R0, R0, 0xff, RZ, 0xc0, !PT ;  /* 0x000000ff00007812 */ /* 0x020fe200078ec0ff */
[----:B------:R-:W-:Y:S01]  /*a540*/  BSSY B1, `(.L_x_231) ;  /* 0x000000b000017945 */ /* 0x000fe20003800000 */
[----:B------:R-:W-:Y:S02]  /*a550*/  ISETP.LT.OR P3, PT, R35, 0xc2, !P1 ;  /* 0x000000c22300780c */ /* 0x000fe40004f61670 */
[----:B------:R-:W-:-:S05]  /*a560*/  F2FP.F16.E4M3.UNPACK_B R0, R0 ;  /* 0x00000000ff00723e */ /* 0x000fca00020006ff */
[----:B------:R-:W-:-:S05]  /*a570*/  HADD2.F32 R0, -RZ, R0.H0_H0 ;  /* 0x20000000ff007230 */ /* 0x000fca0000004100 */
[----:B------:R-:W-:-:S04]  /*a580*/  FMUL R0, R0, UR19 ;  /* 0x0000001300007c20 */ /* 0x000fc80008400000 */
[----:B--2---:R-:W-:-:S05]  /*a590*/  FFMA R0, R2, UR20, R0 ;  /* 0x0000001402007c23 */ /* 0x004fca0008000000 */
[----:B0-----:R-:W-:Y:S02]  /*a5a0*/  F2FP.SATFINITE.E4M3.F32.PACK_AB_MERGE_C R3, RZ, R0, RZ ;  /* 0x00000000ff03723e */ /* 0x001fe400048070ff */
[----:B------:R-:W-:-:S03]  /*a5b0*/  PRMT R0, RZ, 0x7610, R0 ;  /* 0x00007610ff007816 */ /* 0x000fc60000000000 */
[----:B------:R0:W-:Y:S01]  /*a5c0*/  @!P4 STG.E.U8 desc[UR16][R26.64+0xc0], R3 ;  /* 0x0000c0031a00c986 */ /* 0x0001e2000c101110 */
[----:B------:R-:W-:Y:S05]  /*a5d0*/  @P3 BRA `(.L_x_232) ;  /* 0x0000000000043947 */ /* 0x000fea0003800000 */
[----:B------:R2:W5:Y:S02]  /*a5e0*/  LDG.E.U8 R0, desc[UR16][R30.64+0xc1] ;  /* 0x0000c1101e007981 */ /* 0x000564000c1e1100 */
.L_x_232:
[----:B------:R-:W-:Y:S05]  /*a5f0*/  BSYNC B1 ;  /* 0x0000000000017941 */ /* 0x000fea0003800000 */
.L_x_231:
[----:B------:R-:W3:Y:S01]  /*a600*/  LDL.LU R2, [R1+0x4] ;  /* 0x0000040001027983 */ /* 0x000ee20000300800 */
[----:B-----5:R-:W-:Y:S01]  /*a610*/  LOP3.LUT R0, R0, 0xff, RZ, 0xc0, !PT ;  /* 0x000000ff00007812 */ /* 0x020fe200078ec0ff */
[----:B------:R-:W-:Y:S01]  /*a620*/  BSSY B1, `(.L_x_233) ;  /* 0x000000b000017945 */ /* 0x000fe20003800000 */
[----:B------:R-:W-:Y:S02]  /*a630*/  ISETP.LT.OR P4, PT, R35, 0xc9, !P0 ;  /* 0x000000c92300780c */ /* 0x000fe40004781670 */
[----:B------:R-:W-:-:S05]  /*a640*/  F2FP.F16.E4M3.UNPACK_B R0, R0 ;  /* 0x00000000ff00723e */ /* 0x000fca00020006ff */
[----:B------:R-:W-:-:S05]  /*a650*/  HADD2.F32 R0, -RZ, R0.H0_H0 ;  /* 0x20000000ff007230 */ /* 0x000fca0000004100 */
[----:B------:R-:W-:-:S04]  /*a660*/  FMUL R0, R0, UR19 ;  /* 0x0000001300007c20 */ /* 0x000fc80008400000 */
[----:B---3--:R-:W-:-:S05]  /*a670*/  FFMA R0, R2, UR20, R0 ;  /* 0x0000001402007c23 */ /* 0x008fca0008000000 */
[----:B0-----:R-:W-:Y:S02]  /*a680*/  F2FP.SATFINITE.E4M3.F32.PACK_AB_MERGE_C R3, RZ, R0, RZ ;  /* 0x00000000ff03723e */ /* 0x001fe400048070ff */
[----:B------:R-:W-:-:S03]  /*a690*/  PRMT R0, RZ, 0x7610, R0 ;  /* 0x00007610ff007816 */ /* 0x000fc60000000000 */
[----:B------:R0:W-:Y:S01]  /*a6a0*/  @!P3 STG.E.U8 desc[UR16][R26.64+0xc1], R3 ;  /* 0x0000c1031a00b986 */ /* 0x0001e2000c101110 */
[----:B------:R-:W-:Y:S05]  /*a6b0*/  @P4 BRA `(.L_x_234) ;  /* 0x0000000000044947 */ /* 0x000fea0003800000 */
[----:B------:R3:W5:Y:S02]  /*a6c0*/  LDG.E.U8 R0, desc[UR16][R28.64+0xc8] ;  /* 0x0000c8101c007981 */ /* 0x000764000c1e1100 */
.L_x_234:
[----:B------:R-:W-:Y:S05]  /*a6d0*/  BSYNC B1 ;  /* 0x0000000000017941 */ /* 0x000fea0003800000 */
.L_x_233:
[----:B------:R-:W2:Y:S01]  /*a6e0*/  LDL.LU R2, [R1+0x8] ;  /* 0x0000080001027983 */ /* 0x000ea20000300800 */
        /* <DEDUP_REMOVED lines=12> */
.L_x_236:
[----:B------:R-:W-:Y:S05]  /*a7b0*/  BSYNC B1 ;  /* 0x0000000000017941 */ /* 0x000fea0003800000 */
.L_x_235:
        /* <DEDUP_REMOVED lines=13> */
.L_x_238:
[----:B------:R-:W-:Y:S05]  /*a890*/  BSYNC B1 ;  /* 0x0000000000017941 */ /* 0x000fea0003800000 */
.L_x_237:
        /* <DEDUP_REMOVED lines=13> */
.L_x_240:
[----:B------:R-:W-:Y:S05]  /*a970*/  BSYNC B1 ;  /* 0x0000000000017941 */ /* 0x000fea0003800000 */
.L_x_239:
        /* <DEDUP_REMOVED lines=13> */
.L_x_242:
[----:B------:R-:W-:Y:S05]  /*aa50*/  BSYNC B1 ;  /* 0x0000000000017941 */ /* 0x000fea0003800000 */
.L_x_241:
        /* <DEDUP_REMOVED lines=13> */
.L_x_244:
[----:B------:R-:W-:Y:S05]  /*ab30*/  BSYNC B1 ;  /* 0x0000000000017941 */ /* 0x000fea0003800000 */
.L_x_243:
        /* <DEDUP_REMOVED lines=13> */
.L_x_246:
[----:B------:R-:W-:Y:S05]  /*ac10*/  BSYNC B1 ;  /* 0x0000000000017941 */ /* 0x000fea0003800000 */
.L_x_245:
        /* <DEDUP_REMOVED lines=13> */
.L_x_248:
[----:B------:R-:W-:Y:S05]  /*acf0*/  BSYNC B1 ;  /* 0x0000000000017941 */ /* 0x000fea0003800000 */
.L_x_247:
        /* <DEDUP_REMOVED lines=13> */
.L_x_250:
[----:B------:R-:W-:Y:S05]  /*add0*/  BSYNC B1 ;  /* 0x0000000000017941 */ /* 0x000fea0003800000 */
.L_x_249:
        /* <DEDUP_REMOVED lines=13> */
.L_x_252:
[----:B------:R-:W-:Y:S05]  /*aeb0*/  BSYNC B1 ;  /* 0x0000000000017941 */ /* 0x000fea0003800000 */
.L_x_251:
        /* <DEDUP_REMOVED lines=13> */
.L_x_254:
[----:B------:R-:W-:Y:S05]  /*af90*/  BSYNC B1 ;  /* 0x0000000000017941 */ /* 0x000fea0003800000 */
.L_x_253:
        /* <DEDUP_REMOVED lines=13> */
.L_x_256:
[----:B------:R-:W-:Y:S05]  /*b070*/  BSYNC B1 ;  /* 0x0000000000017941 */ /* 0x000fea0003800000 */
.L_x_255:
        /* <DEDUP_REMOVED lines=13> */
.L_x_258:
[----:B------:R-:W-:Y:S05]  /*b150*/  BSYNC B1 ;  /* 0x0000000000017941 */ /* 0x000fea0003800000 */
.L_x_257:
        /* <DEDUP_REMOVED lines=13> */
.L_x_260:
[----:B------:R-:W-:Y:S05]  /*b230*/  BSYNC B1 ;  /* 0x0000000000017941 */ /* 0x000fea0003800000 */
.L_x_259:
        /* <DEDUP_REMOVED lines=13> */
.L_x_262:
[----:B------:R-:W-:Y:S05]  /*b310*/  BSYNC B1 ;  /* 0x0000000000017941 */ /* 0x000fea0003800000 */
.L_x_261:
        /* <DEDUP_REMOVED lines=13> */
.L_x_264:
[----:B------:R-:W-:Y:S05]  /*b3f0*/  BSYNC B1 ;  /* 0x0000000000017941 */ /* 0x000fea0003800000 */
.L_x_263:
        /* <DEDUP_REMOVED lines=13> */
.L_x_266:
[----:B------:R-:W-:Y:S05]  /*b4d0*/  BSYNC B1 ;  /* 0x0000000000017941 */ /* 0x000fea0003800000 */
.L_x_265:
        /* <DEDUP_REMOVED lines=13> */
.L_x_268:
[----:B------:R-:W-:Y:S05]  /*b5b0*/  BSYNC B1 ;  /* 0x0000000000017941 */ /* 0x000fea0003800000 */
.L_x_267:
        /* <DEDUP_REMOVED lines=13> */
.L_x_270:
[----:B------:R-:W-:Y:S05]  /*b690*/  BSYNC B1 ;  /* 0x0000000000017941 */ /* 0x000fea0003800000 */
.L_x_269:
        /* <DEDUP_REMOVED lines=13> */
.L_x_272:
[----:B------:R-:W-:Y:S05]  /*b770*/  BSYNC B1 ;  /* 0x0000000000017941 */ /* 0x000fea0003800000 */
.L_x_271:
        /* <DEDUP_REMOVED lines=13> */
.L_x_274:
[----:B------:R-:W-:Y:S05]  /*b850*/  BSYNC B1 ;  /* 0x0000000000017941 */ /* 0x000fea0003800000 */
.L_x_273:
        /* <DEDUP_REMOVED lines=13> */
.L_x_276:
[----:B------:R-:W-:Y:S05]  /*b930*/  BSYNC B1 ;  /* 0x0000000000017941 */ /* 0x000fea0003800000 */
.L_x_275:
        /* <DEDUP_REMOVED lines=13> */
.L_x_278:
[----:B------:R-:W-:Y:S05]  /*ba10*/  BSYNC B1 ;  /* 0x0000000000017941 */ /* 0x000fea0003800000 */
.L_x_277:
        /* <DEDUP_REMOVED lines=13> */
.L_x_280:
[----:B------:R-:W-:Y:S05]  /*baf0*/  BSYNC B1 ;  /* 0x0000000000017941 */ /* 0x000fea0003800000 */
.L_x_279:
        /* <DEDUP_REMOVED lines=13> */
.L_x_282:
[----:B------:R-:W-:Y:S05]  /*bbd0*/  BSYNC B1 ;  /* 0x0000000000017941 */ /* 0x000fea0003800000 */
.L_x_281:
        /* <DEDUP_REMOVED lines=13> */
.L_x_284:
[----:B------:R-:W-:Y:S05]  /*bcb0*/  BSYNC B1 ;  /* 0x0000000000017941 */ /* 0x000fea0003800000 */
.L_x_283:
        /* <DEDUP_REMOVED lines=13> */
.L_x_286:
[----:B------:R-:W-:Y:S05]  /*bd90*/  BSYNC B1 ;  /* 0x0000000000017941 */ /* 0x000fea0003800000 */
.L_x_285:
        /* <DEDUP_REMOVED lines=13> */
.L_x_288:
[----:B------:R-:W-:Y:S05]  /*be70*/  BSYNC B1 ;  /* 0x0000000000017941 */ /* 0x000fea0003800000 */
.L_x_287:
[----:B------:R-:W-:Y:S05]  /*be80*/  @P1 BRA `(.L_x_289) ;  /* 0x0000002000a41947 */ /* 0x000fea0003800000 */
[----:B------:R-:W2:Y:S01]  /*be90*/  LDL.LU R2, [R1+0x74] ;  /* 0x0000740001027983 */ /* 0x000ea20000300800 */
[----:B-----5:R-:W-:-:S04]  /*bea0*/  LOP3.LUT R0, R0, 0xff, RZ, 0xc0, !PT ;  /* 0x000000ff00007812 */ /* 0x020fc800078ec0ff */
[----:B------:R-:W-:-:S05]  /*beb0*/  F2FP.F16.E4M3.UNPACK_B R0, R0 ;  /* 0x00000000ff00723e */ /* 0x000fca00020006ff */
[----:B------:R-:W-:-:S05]  /*bec0*/  HADD2.F32 R0, -RZ, R0.H0_H0 ;  /* 0x20000000ff007230 */ /* 0x000fca0000004100 */
[----:B------:R-:W-:-:S04]  /*bed0*/  FMUL R0, R0, UR19 ;  /* 0x0000001300007c20 */ /* 0x000fc80008400000 */
[----:B--2---:R-:W-:-:S05]  /*bee0*/  FFMA R0, R2, UR20, R0 ;  /* 0x0000001402007c23 */ /* 0x004fca0008000000 */
[----:B0-----:R-:W-:-:S05]  /*bef0*/  F2FP.SATFINITE.E4M3.F32.PACK_AB_MERGE_C R3, RZ, R0, RZ ;  /* 0x00000000ff03723e */ /* 0x001fca00048070ff */
[----:B------:R0:W-:Y:S01]  /*bf00*/  STG.E.U8 desc[UR16][R26.64+0xf9], R3 ;  /* 0x0000f9031a007986 */ /* 0x0001e2000c101110 */
[----:B------:R-:W-:Y:S05]  /*bf10*/  BRA `(.L_x_289) ;  /* 0x0000002000807947 */ /* 0x000fea0003800000 */
.L_x_32:
[----:B------:R-:W-:Y:S01]  /*bf20*/  ISETP.GE.AND P1, PT, R38, 0x1, PT ;  /* 0x000000012600780c */ /* 0x000fe20003f26270 */
[----:B------:R-:W-:Y:S01]  /*bf30*/  FMUL R226, R226, UR20 ;  /* 0x00000014e2e27c20 */ /* 0x000fe20008400000 */
[----:B------:R-:W2:Y:S01]  /*bf40*/  LDL.LU R227, [R1+0x10] ;  /* 0x0000100001e37983 */ /* 0x000ea20000300800 */
[----:B------:R-:W-:Y:S01]  /*bf50*/  ISETP.GE.AND P0, PT, R38, 0x9, PT ;  /* 0x000000092600780c */ /* 0x000fe20003f06270 */
[----:B------:R-:W-:Y:S01]  /*bf60*/  FMUL R225, R225, UR20 ;  /* 0x00000014e1e17c20 */ /* 0x000fe20008400000 */
[C---:B------:R-:W-:Y:S02]  /*bf70*/  ISETP.LT.OR P4, PT, R35.reuse, 0x1, !P1 ;  /* 0x000000012300780c */ /* 0x040fe40004f81670 */
[C---:B------:R-:W-:Y:S02]  /*bf80*/  ISETP.LT.OR P5, PT, R35.reuse, 0x2, !P1 ;  /* 0x000000022300780c */ /* 0x040fe40004fa1670 */
[----:B------:R-:W-:Y:S02]  /*bf90*/  F2FP.SATFINITE.E4M3.F32.PACK_AB_MERGE_C R29, RZ, R226, RZ ;  /* 0x000000e2ff1d723e */ /* 0x000fe400048070ff */
[C---:B------:R-:W-:Y:S01]  /*bfa0*/  ISETP.LT.OR P3, PT, R35.reuse, 0x1, !P0 ;  /* 0x000000012300780c */ /* 0x040fe20004761670 */
[----:B------:R-:W-:Y:S01]  /*bfb0*/  FMUL R224, R224, UR20 ;  /* 0x00000014e0e07c20 */ /* 0x000fe20008400000 */
[----:B------:R-:W-:Y:S01]  /*bfc0*/  ISETP.LT.OR P6, PT, R35, 0xa, !P1 ;  /* 0x0000000a2300780c */ /* 0x000fe20004fc1670 */
[----:B------:R-:W-:Y:S01]  /*bfd0*/  FMUL R223, R223, UR20 ;  /* 0x00000014dfdf7c20 */ /* 0x000fe20008400000 */
[----:B------:R-:W-:Y:S01]  /*bfe0*/  F2FP.SATFINITE.E4M3.F32.PACK_AB_MERGE_C R225, RZ, R225, RZ ;  /* 0x000000e1ffe1723e */ /* 0x000fe200048070ff */
[----:B------:R-:W-:Y:S01]  /*bff0*/  FMUL R221, R221, UR20 ;  /* 0x00000014dddd7c20 */ /* 0x000fe20008400000 */
[----:B------:R-:W-:Y:S01]  /*c000*/  FMUL R222, R222, UR20 ;  /* 0x00000014dede7c20 */ /* 0x000fe20008400000 */
[----:B------:R0:W-:Y:S01]  /*c010*/  @!P4 STG.E.U8 desc[UR16][R24.64], R29 ;  /* 0x0000001d1800c986 */ /* 0x0001e2000c101110 */
[----:B------:R-:W-:-:S02]  /*c020*/  ISETP.LT.OR P4, PT, R35, 0x2, !P0 ;  /* 0x000000022300780c */ /* 0x000fc40004781670 */
[----:B------:R-:W-:Y:S01]  /*c030*/  F2FP.SATFINITE.E4M3.F32.PACK_AB_MERGE_C R31, RZ, R224, RZ ;  /* 0x000000e0ff1f723e */ /* 0x000fe200048070ff */
[----:B------:R1:W-:Y:S01]  /*c040*/  @!P5 STG.E.U8 desc[UR16][R24.64+0x1], R225 ;  /* 0x000001e11800d986 */ /* 0x0003e2000c101110 */
[C---:B------:R-:W-:Y:S02]  /*c050*/  ISETP.LT.OR P5, PT, R35.reuse, 0x9, !P1 ;  /* 0x000000092300780c */ /* 0x040fe40004fa1670 */
[----:B------:R-:W-:Y:S01]  /*c060*/  F2FP.SATFINITE.E4M3.F32.PACK_AB_MERGE_C R223, RZ, R223, RZ ;  /* 0x000000dfffdf723e */ /* 0x000fe200048070ff */
[----:B------:R-:W-:Y:S01]  /*c070*/  FMUL R220, R220, UR20 ;  /* 0x00000014dcdc7c20 */ /* 0x000fe20008400000 */
[----:B------:R-:W-:Y:S01]  /*c080*/  F2FP.SATFINITE.E4M3.F32.PACK_AB_MERGE_C R221, RZ, R221, RZ ;  /* 0x000000ddffdd723e */ /* 0x000fe200048070ff */
[----:B------:R-:W-:Y:S01]  /*c090*/  @!P3 STG.E.U8 desc[UR16][R26.64], R31 ;  /* 0x0000001f1a00b986 */ /* 0x000fe2000c101110 */
[----:B------:R-:W-:-:S03]  /*c0a0*/  ISETP.LT.OR P3, PT, R35, 0x9, !P0 ;  /* 0x000000092300780c */ /* 0x000fc60004761670 */
[----:B------:R-:W-:Y:S01]  /*c0b0*/  @!P4 STG.E.U8 desc[UR16][R26.64+0x1], R223 ;  /* 0x000001df1a00c986 */ /* 0x000fe2000c101110 */
[----:B------:R-:W-:-:S03]  /*c0c0*/  ISETP.LT.OR P4, PT, R35, 0xa, !P0 ;  /* 0x0000000a2300780c */ /* 0x000fc60004781670 */
[----:B------:R-:W-:Y:S01]  /*c0d0*/  @!P6 STG.E.U8 desc[UR16][R24.64+0x9], R221 ;  /* 0x000009dd1800e986 */ /* 0x000fe2000c101110 */
[----:B------:R-:W-:Y:S01]  /*c0e0*/  ISETP.LT.OR P6, PT, R35, 0x12, !P1 ;  /* 0x000000122300780c */ /* 0x000fe20004fc1670 */
[----:B------:R-:W-:Y:S01]  /*c0f0*/  FMUL R219, R219, UR20 ;  /* 0x00000014dbdb7c20 */ /* 0x000fe20008400000 */
[----:B0-----:R-:W-:Y:S01]  /*c100*/  F2FP.SATFINITE.E4M3.F32.PACK_AB_MERGE_C R29, RZ, R222, RZ ;  /* 0x000000deff1d723e */ /* 0x001fe200048070ff */
[----:B------:R-:W-:Y:S01]  /*c110*/  FMUL R217, R217, UR20 ;  /* 0x00000014d9d97c20 */ /* 0x000fe20008400000 */
[----:B------:R-:W3:Y:S01]  /*c120*/  LDL.LU R226, [R1+0xc] ;  /* 0x00000c0001e27983 */ /* 0x000ee20000300800 */
[----:B------:R-:W-:Y:S02]  /*c130*/  F2FP.SATFINITE.E4M3.F32.PACK_AB_MERGE_C R33, RZ, R220, RZ ;  /* 0x000000dcff21723e */ /* 0x000fe400048070ff */
[----:B------:R-:W-:Y:S01]  /*c140*/  F2FP.SATFINITE.E4M3.F32.PACK_AB_MERGE_C R219, RZ, R219, RZ ;  /* 0x000000dbffdb723e */ /* 0x000fe200048070ff */
[----:B------:R0:W-:Y:S01]  /*c150*/  @!P5 STG.E.U8 desc[UR16][R24.64+0x8], R29 ;  /* 0x0000081d1800d986 */ /* 0x0001e2000c101110 */
[----:B------:R-:W-:-:S02]  /*c160*/  ISETP.LT.OR P5, PT, R35, 0x11, !P1 ;  /* 0x000000112300780c */ /* 0x000fc40004fa1670 */
[----:B------:R-:W-:Y:S01]  /*c170*/  F2FP.SATFINITE.E4M3.F32.PACK_AB_MERGE_C R217, RZ, R217, RZ ;  /* 0x000000d9ffd9723e */ /* 0x000fe200048070ff */
[----:B-1----:R-:W4:Y:S01]  /*c180*/  LDL.LU R225, [R1+0x8] ;  /* 0x0000080001e17983 */ /* 0x002f220000300800 */
[----:B------:R-:W-:-:S03]  /*c190*/  FMUL R218, R218, UR20 ;  /* 0x00000014dada7c20 */ /* 0x000fc60008400000 */
[----:B------:R-:W3:Y:S04]  /*c1a0*/  LDL.LU R224, [R1+0x4] ;  /* 0x0000040001e07983 */ /* 0x000ee80000300800 */
[----:B------:R-:W4:Y:S01]  /*c1b0*/  LDL.LU R222, [R1] ;  /* 0x0000000001de7983 */ /* 0x000f220000300800 */
[----:B0-----:R-:W-:Y:S01]  /*c1c0*/  F2FP.SATFINITE.E4M3.F32.PACK_AB_MERGE_C R29, RZ, R218, RZ ;  /* 0x000000daff1d723e */ /* 0x001fe200048070ff */
[----:B------:R-:W-:Y:S01]  /*c1d0*/  FMUL R216, R216, UR20 ;  /* 0x00000014d8d87c20 */ /* 0x000fe20008400000 */
[----:B------:R-:W-:Y:S01]  /*c1e0*/  FMUL R215, R215, UR20 ;  /* 0x00000014d7d77c20 */ /* 0x000fe20008400000 */
[----:B------:R0:W-:Y:S01]  /*c1f0*/  @!P3 STG.E.U8 desc[UR16][R26.64+0x8], R33 ;  /* 0x000008211a00b986 */ /* 0x0001e2000c101110 */
[----:B------:R-:W-:Y:S01]  /*c200*/  ISETP.LT.OR P3, PT, R35, 0x11, !P0 ;  /* 0x000000112300780c */ /* 0x000fe20004761670 */
[----:B------:R-:W-:Y:S01]  /*c210*/  FMUL R213, R213, UR20 ;  /* 0x00000014d5d57c20 */ /* 0x000fe20008400000 */
[----:B------:R-:W-:Y:S01]  /*c220*/  F2FP.SATFINITE.E4M3.F32.PACK_AB_MERGE_C R31, RZ, R216, RZ ;  /* 0x000000d8ff1f723e */ /* 0x000fe200048070ff */
[----:B------:R-:W-:Y:S01]  /*c230*/  @!P4 STG.E.U8 desc[UR16][R26.64+0x9], R219 ;  /* 0x000009db1a00c986 */ /* 0x000fe2000c101110 */
[C---:B------:R-:W-:Y:S01]  /*c240*/  ISETP.LT.OR P4, PT, R35.reuse, 0x12, !P0 ;  /* 0x000000122300780c */ /* 0x040fe20004781670 */
[----:B------:R-:W-:Y:S01]  /*c250*/  FMUL R214, R214, UR20 ;  /* 0x00000014d6d67c20 */ /* 0x000fe20008400000 */
[----:B------:R-:W-:Y:S01]  /*c260*/  F2FP.SATFINITE.E4M3.F32.PACK_AB_MERGE_C R215, RZ, R215, RZ ;  /* 0x000000d7ffd7723e */ /* 0x000fe200048070ff */
[----:B------:R-:W-:Y:S01]  /*c270*/  @!P6 STG.E.U8 desc[UR16][R24.64+0x11], R217 ;  /* 0x000011d91800e986 */ /* 0x000fe2000c101110 */
[C---:B------:R-:W-:Y:S01]  /*c280*/  ISETP.LT.OR P6, PT, R35.reuse, 0x1a, !P1 ;  /* 0x0000001a2300780c */ /* 0x040fe20004fc1670 */
[----:B------:R-:W-:Y:S01]  /*c290*/  FMUL R212, R212, UR20 ;  /* 0x00000014d4d47c20 */ /* 0x000fe20008400000 */
[----:B------:R-:W-:Y:S01]  /*c2a0*/  F2FP.SATFINITE.E4M3.F32.PACK_AB_MERGE_C R213, RZ, R213, RZ ;  /* 0x000000d5ffd5723e */ /* 0x000fe200048070ff */
[----:B------:R1:W-:Y:S01]  /*c2b0*/  @!P5 STG.E.U8 desc[UR16][R24.64+0x10], R29 ;  /* 0x0000101d1800d986 */ /* 0x0003e2000c101110 */
[----:B------:R-:W-:Y:S01]  /*c2c0*/  ISETP.LT.OR P5, PT, R35, 0x19, !P1 ;  /* 0x000000192300780c */ /* 0x000fe20004fa1670 */
[----:B------:R-:W-:Y:S01]  /*c2d0*/  FMUL R211, R211, UR20 ;  /* 0x00000014d3d37c20 */ /* 0x000fe20008400000 */
[----:B------:R-:W-:Y:S01]  /*c2e0*/  FMUL R209, R209, UR20 ;  /* 0x00000014d1d17c20 */ /* 0x000fe20008400000 */
[----:B------:R1:W-:Y:S01]  /*c2f0*/  @!P3 STG.E.U8 desc[UR16][R26.64+0x10], R31 ;  /* 0x0000101f1a00b986 */ /* 0x0003e2000c101110 */
[C---:B------:R-:W-:Y:S01]  /*c300*/  ISETP.LT.OR P3, PT, R35.reuse, 0x19, !P0 ;  /* 0x000000192300780c */ /* 0x040fe20004761670 */
[----:B------:R-:W-:Y:S01]  /*c310*/  FMUL R210, R210, UR20 ;  /* 0x00000014d2d27c20 */ /* 0x000fe20008400000 */
[----:B0-----:R-:W-:Y:S01]  /*c320*/  F2FP.SATFINITE.E4M3.F32.PACK_AB_MERGE_C R33, RZ, R212, RZ ;  /* 0x000000d4ff21723e */ /* 0x001fe200048070ff */
[----:B------:R-:W-:Y:S01]  /*c330*/  @!P4 STG.E.U8 desc[UR16][R26.64+0x11], R215 ;  /* 0x000011d71a00c986 */ /* 0x000fe2000c101110 */
[C---:B------:R-:W-:Y:S01]  /*c340*/  ISETP.LT.OR P4, PT, R35.reuse, 0x1a, !P0 ;  /* 0x0000001a2300780c */ /* 0x040fe20004781670 */
[----:B------:R-:W-:Y:S01]  /*c350*/  FMUL R208, R208, UR20 ;  /* 0x00000014d0d07c20 */ /* 0x000fe20008400000 */
[----:B------:R-:W-:Y:S01]  /*c360*/  F2FP.SATFINITE.E4M3.F32.PACK_AB_MERGE_C R211, RZ, R211, RZ ;  /* 0x000000d3ffd3723e */ /* 0x000fe200048070ff */
[----:B------:R-:W-:Y:S01]  /*c370*/  @!P6 STG.E.U8 desc[UR16][R24.64+0x19], R213 ;  /* 0x000019d51800e986 */ /* 0x000fe2000c101110 */
[----:B------:R-:W-:Y:S01]  /*c380*/  ISETP.LT.OR P6, PT, R35, 0x22, !P1 ;  /* 0x000000222300780c */ /* 0x000fe20004fc1670 */
[----:B------:R-:W-:Y:S01]  /*c390*/  FMUL R207, R207, UR20 ;  /* 0x00000014cfcf7c20 */ /* 0x000fe20008400000 */
[----:B-1----:R-:W-:Y:S01]  /*c3a0*/  F2FP.SATFINITE.E4M3.F32.PACK_AB_MERGE_C R29, RZ, R214, RZ ;  /* 0x000000d6ff1d723e */ /* 0x002fe200048070ff */
[----:B------:R-:W-:Y:S01]  /*c3b0*/  FMUL R205, R205, UR20 ;  /* 0x00000014cdcd7c20 */ /* 0x000fe20008400000 */
[----:B------:R-:W-:Y:S01]  /*c3c0*/  F2FP.SATFINITE.E4M3.F32.PACK_AB_MERGE_C R209, RZ, R209, RZ ;  /* 0x000000d1ffd1723e */ /* 0x000fe200048070ff */
[----:B------:R-:W-:Y:S01]  /*c3d0*/  FMUL R206, R206, UR20 ;  /* 0x00000014cece7c20 */ /* 0x000fe20008400000 */
[----:B------:R-:W-:Y:S01]  /*c3e0*/  F2FP.SATFINITE.E4M3.F32.PACK_AB_MERGE_C R31, RZ, R208, RZ ;  /* 0x000000d0ff1f723e */ /* 0x000fe200048070ff */
[----:B------:R0:W-:Y:S01]  /*c3f0*/  @!P5 STG.E.U8 desc[UR16][R24.64+0x18], R29 ;  /* 0x0000181d1800d986 */ /* 0x0001e2000c101110 */
[C---:B------:R-:W-:Y:S01]  /*c400*/  ISETP.LT.OR P5, PT, R35.reuse, 0x21, !P1 ;  /* 0x000000212300780c */ /* 0x040fe20004fa1670 */
[----:B------:R-:W-:Y:S01]  /*c410*/  FMUL R204, R204, UR20 ;  /* 0x00000014cccc7c20 */ /* 0x000fe20008400000 */
[----:B------:R-:W-:Y:S01]  /*c420*/  F2FP.SATFINITE.E4M3.F32.PACK_AB_MERGE_C R207, RZ, R207, RZ ;  /* 0x000000cfffcf723e */ /* 0x000fe200048070ff */
[----:B------:R1:W-:Y:S01]  /*c430*/  @!P3 STG.E.U8 desc[UR16][R26.64+0x18], R33 ;  /* 0x000018211a00b986 */ /* 0x0003e2000c101110 */
[----:B------:R-:W-:Y:S01]  /*c440*/  ISETP.LT.OR P3, PT, R35, 0x21, !P0 ;  /* 0x000000212300780c */ /* 0x000fe20004761670 */
[----:B------:R-:W-:Y:S01]  /*c450*/  FMUL R203, R203, UR20 ;  /* 0x00000014cbcb7c20 */ /* 0x000fe20008400000 */
[----:B------:R-:W-:Y:S01]  /*c460*/  F2FP.SATFINITE.E4M3.F32.PACK_AB_MERGE_C R205, RZ, R205, RZ ;  /* 0x000000cdffcd723e */ /* 0x000fe200048070ff */
[----:B------:R-:W-:Y:S01]  /*c470*/  @!P4 STG.E.U8 desc[UR16][R26.64+0x19], R211 ;  /* 0x000019d31a00c986 */ /* 0x000fe2000c101110 */
[----:B------:R-:W-:Y:S01]  /*c480*/  ISETP.LT.OR P4, PT, R35, 0x22, !P0 ;  /* 0x000000222300780c */ /* 0x000fe20004781670 */
[----:B------:R-:W-:Y:S01]  /*c490*/  FMUL R201, R201, UR20 ;  /* 0x00000014c9c97c20 */ /* 0x000fe20008400000 */
[----:B------:R-:W-:Y:S01]  /*c4a0*/  F2FP.SATFINITE.E4M3.F32.PACK_AB_MERGE_C R203, RZ, R203, RZ ;  /* 0x000000cbffcb723e */ /* 0x000fe200048070ff */
[----:B------:R-:W-:Y:S01]  /*c4b0*/  @!P6 STG.E.U8 desc[UR16][R24.64+0x21], R209 ;  /* 0x000021d11800e986 */ /* 0x000fe2000c101110 */
[----:B------:R-:W-:Y:S01]  /*c4c0*/  ISETP.LT.OR P6, PT, R35, 0x2a, !P1 ;  /* 0x0000002a2300780c */ /* 0x000fe20004fc1670 */
[----:B------:R-:W-:Y:S01]  /*c4d0*/  FMUL R202, R202, UR20 ;  /* 0x00000014caca7c20 */ /* 0x000fe20008400000 */
[----:B0-----:R-:W-:Y:S01]  /*c4e0*/  F2FP.SATFINITE.E4M3.F32.PACK_AB_MERGE_C R29, RZ, R210, RZ ;  /* 0x000000d2ff1d723e */ /* 0x001fe200048070ff */
[----:B------:R-:W-:Y:S01]  /*c4f0*/  FMUL R200, R200, UR20 ;  /* 0x00000014c8c87c20 */ /* 0x000fe20008400000 */
[----:B-1----:R-:W-:Y:S01]  /*c500*/  F2FP.SATFINITE.E4M3.F32.PACK_AB_MERGE_C R33, RZ, R204, RZ ;  /* 0x000000ccff21723e */ /* 0x002fe200048070ff */
[----:B------:R-:W-:Y:S01]  /*c510*/  FMUL R199, R199, UR20 ;  /* 0x00000014c7c77c20 */ /* 0x000fe20008400000 */
[----:B------:R-:W-:Y:S01]  /*c520*/  F2FP.SATFINITE.E4M3.F32.PACK_AB_MERGE_C R201, RZ, R201, RZ ;  /* 0x000000c9ffc9723e */ /* 0x000fe200048070ff */
[----:B------:R0:W-:Y:S01]  /*c530*/  @!P5 STG.E.U8 desc[UR16][R24.64+0x20], R29 ;  /* 0x0000201d1800d986 */ /* 0x0001e2000c101110 */
[----:B------:R-:W-:Y:S01]  /*c540*/  ISETP.LT.OR P5, PT, R35, 0x29, !P1 ;  /* 0x000000292300780c */ /* 0x000fe20004fa1670 */
[----:B------:R-:W-:Y:S01]  /*c550*/  FMUL R197, R197, UR20 ;  /* 0x00000014c5c57c20 */ /* 0x000fe20008400000 */
[----:B------:R-:W-:Y:S01]  /*c560*/  F2FP.SATFINITE.E4M3.F32.PACK_AB_MERGE_C R199, RZ, R199, RZ ;  /* 0x000000c7ffc7723e */ /* 0x000fe200048070ff */
[----:B------:R1:W-:Y:S01]  /*c570*/  @!P3 STG.E.U8 desc[UR16][R26.64+0x20], R31 ;  /* 0x0000201f1a00b986 */ /* 0x0003e2000c101110 */
[C---:B------:R-:W-:Y:S01]  /*c580*/  ISETP.LT.OR P3, PT, R35.reuse, 0x29, !P0 ;  /* 0x000000292300780c */ /* 0x040fe20004761670 */
[----:B------:R-:W-:Y:S01]  /*c590*/  FMUL R198, R198, UR20 ;  /* 0x00000014c6c67c20 */ /* 0x000fe20008400000 */
[----:B------:R-:W-:Y:S01]  /*c5a0*/  F2FP.SATFINITE.E4M3.F32.PACK_AB_MERGE_C R197, RZ, R197, RZ ;  /* 0x000000c5ffc5723e */ /* 0x000fe200048070ff */
[----:B------:R-:W-:Y:S01]  /*c5b0*/  @!P4 STG.E.U8 desc[UR16][R26.64+0x21], R207 ;  /* 0x000021cf1a00c986 */ /* 0x000fe2000c101110 */
[----:B------:R-:W-:Y:S01]  /*c5c0*/  ISETP.LT.OR P4, PT, R35, 0x2a, !P0 ;  /* 0x0000002a2300780c */ /* 0x000fe20004781670 */
[----:B------:R-:W-:Y:S01]  /*c5d0*/  FMUL R196, R196, UR20 ;  /* 0x00000014c4c47c20 */ /* 0x000fe20008400000 */
[----:B------:R-:W-:Y:S01]  /*c5e0*/  FMUL R195, R195, UR20 ;  /* 0x00000014c3c37c20 */ /* 0x000fe20008400000 */
        /* <DEDUP_REMOVED lines=27> */
[----:B------:R-:W-:Y:S01]  /*c7a0*/  FMUL R186, R186, UR20 ;  /* 0x00000014baba7c20 */ /* 0x000fe20008400000 */
        /* <DEDUP_REMOVED lines=156> */
[----:B-----5:R-:W-:Y:S01]  /*d170*/  FMUL R0, R0, UR20 ;  /* 0x0000001400007c20 */ /* 0x020fe20008400000 */
[----:B-1----:R-:W-:Y:S01]  /*d180*/  F2FP.SATFINITE.E4M3.F32.PACK_AB_MERGE_C R33, RZ, R164, RZ ;  /* 0x000000a4ff21723e */ /* 0x002fe200048070ff */
        /* <DEDUP_REMOVED lines=9> */
[----:B------:R-:W-:Y:S01]  /*d220*/  FMUL R4, R4, UR20 ;  /* 0x0000001404047c20 */ /* 0x000fe20008400000 */
[----:B------:R-:W-:Y:S01]  /*d230*/  @!P4 STG.E.U8 desc[UR16][R26.64+0x71], R167 ;  /* 0x000071a71a00c986 */ /* 0x000fe2000c101110 */
[----:B------:R-:W-:-:S03]  /*d240*/  ISETP.LT.OR P4, PT, R35, 0x7a, !P0 ;  /* 0x0000007a2300780c */ /* 0x000fc60004781670 */
[----:B------:R-:W-:Y:S01]  /*d250*/  @!P6 STG.E.U8 desc[UR16][R24.64+0x79], R165 ;  /* 0x000079a51800e986 */ /* 0x000fe2000c101110 */
[----:B------:R-:W-:Y:S02]  /*d260*/  ISETP.LT.OR P6, PT, R35, 0x82, !P1 ;  /* 0x000000822300780c */ /* 0x000fe40004fc1670 */
[----:B0-----:R-:W-:Y:S01]  /*d270*/  F2FP.SATFINITE.E4M3.F32.PACK_AB_MERGE_C R29, RZ, R166, RZ ;  /* 0x000000a6ff1d723e */ /* 0x001fe200048070ff */
[----:B------:R-:W3:Y:S01]  /*d280*/  LDL.LU R220, [R1+0x14] ;  /* 0x0000140001dc7983 */ /* 0x000ee20000300800 */
[----:B-1----:R-:W-:-:S03]  /*d290*/  F2FP.SATFINITE.E4M3.F32.PACK_AB_MERGE_C R31, RZ, R160, RZ ;  /* 0x000000a0ff1f723e */ /* 0x002fc600048070ff */
[----:B------:R0:W-:Y:S01]  /*d2a0*/  @!P5 STG.E.U8 desc[UR16][R24.64+0x78], R29 ;  /* 0x0000781d1800d986 */ /* 0x0001e2000c101110 */
[----:B------:R-:W-:-:S03]  /*d2b0*/  ISETP.LT.OR P5, PT, R35, 0x81, !P1 ;  /* 0x000000812300780c */ /* 0x000fc60004fa1670 */
[----:B------:R1:W-:Y:S01]  /*d2c0*/  @!P3 STG.E.U8 desc[UR16][R26.64+0x78], R33 ;  /* 0x000078211a00b986 */ /* 0x0003e2000c101110 */
[----:B------:R-:W-:-:S03]  /*d2d0*/  ISETP.LT.OR P3, PT, R35, 0x81, !P0 ;  /* 0x000000812300780c */ /* 0x000fc60004761670 */
        /* <DEDUP_REMOVED lines=26> */
[----:B0-----:R-:W-:Y:S02]  /*d480*/  F2FP.SATFINITE.E4M3.F32.PACK_AB_MERGE_C R29, RZ, R154, RZ ;  /* 0x0000009aff1d723e */ /* 0x001fe400048070ff */
[----:B-1----:R-:W-:-:S03]  /*d490*/  F2FP.SATFINITE.E4M3.F32.PACK_AB_MERGE_C R33, RZ, R20, RZ ;  /* 0x00000014ff21723e */ /* 0x002fc600048070ff */
[----:B------:R0:W-:Y:S01]  /*d4a0*/  @!P5 STG.E.U8 desc[UR16][R24.64+0x90], R29 ;  /* 0x0000901d1800d986 */ /* 0x0001e2000c101110 */
[----:B------:R-:W-:-:S03]  /*d4b0*/  ISETP.LT.OR P5, PT, R35, 0x99, !P1 ;  /* 0x000000992300780c */ /* 0x000fc60004fa1670 */
[----:B------:R-:W-:Y:S01]  /*d4c0*/  @!P3 STG.E.U8 desc[UR16][R26.64+0x90], R31 ;  /* 0x0000901f1a00b986 */ /* 0x000fe2000c101110 */
[----:B------:R-:W-:-:S03]  /*d4d0*/  ISETP.LT.OR P3, PT, R35, 0x99, !P0 ;  /* 0x000000992300780c */ /* 0x000fc60004761670 */
[----:B------:R1:W-:Y:S01]  /*d4e0*/  @!P4 STG.E.U8 desc[UR16][R26.64+0x91], R23 ;  /* 0x000091171a00c986 */ /* 0x0003e2000c101110 */
[----:B------:R-:W-:-:S03]  /*d4f0*/  ISETP.LT.OR P4, PT, R35, 0x9a, !P0 ;  /* 0x0000009a2300780c */ /* 0x000fc60004781670 */
[----:B------:R2:W-:Y:S01]  /*d500*/  @!P6 STG.E.U8 desc[UR16][R24.64+0x99], R21 ;  /* 0x000099151800e986 */ /* 0x0005e2000c101110 */
[----:B------:R-:W-:Y:S02]  /*d510*/  ISETP.LT.OR P6, PT, R35, 0xa2, !P1 ;  /* 0x000000a22300780c */ /* 0x000fe40004fc1670 */
[----:B0-----:R-:W-:-:S05]  /*d520*/  F2FP.SATFINITE.E4M3.F32.PACK_AB_MERGE_C R29, RZ, R22, RZ ;  /* 0x00000016ff1d723e */ /* 0x001fca00048070ff */
[----:B------:R-:W-:Y:S01]  /*d530*/  @!P5 STG.E.U8 desc[UR16][R24.64+0x98], R29 ;  /* 0x0000981d1800d986 */ /* 0x000fe2000c101110 */
[C---:B------:R-:W-:Y:S02]  /*d540*/  ISETP.LT.OR P5, PT, R35.reuse, 0xa1, !P1 ;  /* 0x000000a12300780c */ /* 0x040fe40004fa1670 */
[----:B-1----:R-:W-:Y:S01]  /*d550*/  F2FP.SATFINITE.E4M3.F32.PACK_AB_MERGE_C R23, RZ, R18, RZ ;  /* 0x00000012ff17723e */ /* 0x002fe200048070ff */
[----:B------:R-:W-:Y:S01]  /*d560*/  @!P3 STG.E.U8 desc[UR16][R26.64+0x98], R33 ;  /* 0x000098211a00b986 */ /* 0x000fe2000c101110 */
[C---:B------:R-:W-:Y:S02]  /*d570*/  ISETP.LT.OR P3, PT, R35.reuse, 0xa1, !P0 ;  /* 0x000000a12300780c */ /* 0x040fe40004761670 */
[----:B--2---:R-:W-:Y:S01]  /*d580*/  F2FP.SATFINITE.E4M3.F32.PACK_AB_MERGE_C R21, RZ, R16, RZ ;  /* 0x00000010ff15723e */ /* 0x004fe200048070ff */
[----:B------:R0:W-:Y:S01]  /*d590*/  @!P4 STG.E.U8 desc[UR16][R26.64+0x99], R19 ;  /* 0x000099131a00c986 */ /* 0x0001e2000c101110 */
[----:B------:R-:W-:-:S03]  /*d5a0*/  ISETP.LT.OR P4, PT, R35, 0xa2, !P0 ;  /* 0x000000a22300780c */ /* 0x000fc60004781670 */
[----:B------:R1:W-:Y:S01]  /*d5b0*/  @!P6 STG.E.U8 desc[UR16][R24.64+0xa1], R17 ;  /* 0x0000a1111800e986 */ /* 0x0003e2000c101110 */
[----:B------:R-:W-:-:S03]  /*d5c0*/  ISETP.LT.OR P6, PT, R35, 0xaa, !P1 ;  /* 0x000000aa2300780c */ /* 0x000fc60004fc1670 */
[----:B------:R-:W-:Y:S01]  /*d5d0*/  @!P5 STG.E.U8 desc[UR16][R24.64+0xa0], R23 ;  /* 0x0000a0171800d986 */ /* 0x000fe2000c101110 */
[----:B------:R-:W-:-:S03]  /*d5e0*/  ISETP.LT.OR P5, PT, R35, 0xa9, !P1 ;  /* 0x000000a92300780c */ /* 0x000fc60004fa1670 */
[----:B------:R-:W-:Y:S01]  /*d5f0*/  @!P3 STG.E.U8 desc[UR16][R26.64+0xa0], R21 ;  /* 0x0000a0151a00b986 */ /* 0x000fe2000c101110 */
[C---:B------:R-:W-:Y:S02]  /*d600*/  ISETP.LT.OR P3, PT, R35.reuse, 0xa9, !P0 ;  /* 0x000000a92300780c */ /* 0x040fe40004761670 */
[----:B0-----:R-:W-:Y:S01]  /*d610*/  F2FP.SATFINITE.E4M3.F32.PACK_AB_MERGE_C R19, RZ, R14, RZ ;  /* 0x0000000eff13723e */ /* 0x001fe200048070ff */
[----:B------:R0:W-:Y:S01]  /*d620*/  @!P4 STG.E.U8 desc[UR16][R26.64+0xa1], R15 ;  /* 0x0000a10f1a00c986 */ /* 0x0001e2000c101110 */
[C---:B------:R-:W-:Y:S02]  /*d630*/  ISETP.LT.OR P4, PT, R35.reuse, 0xaa, !P0 ;  /* 0x000000aa2300780c */ /* 0x040fe40004781670 */
[----:B-1----:R-:W-:Y:S01]  /*d640*/  F2FP.SATFINITE.E4M3.F32.PACK_AB_MERGE_C R17, RZ, R12, RZ ;  /* 0x0000000cff11723e */ /* 0x002fe200048070ff */
        /* <DEDUP_REMOVED lines=15> */
[----:B0-----:R-:W-:Y:S02]  /*d740*/  F2FP.SATFINITE.E4M3.F32.PACK_AB_MERGE_C R11, RZ, R6, RZ ;  /* 0x00000006ff0b723e */ /* 0x001fe400048070ff */
[C---:B------:R-:W-:Y:S01]  /*d750*/  ISETP.LT.OR P3, PT, R35.reuse, 0xb9, !P0 ;  /* 0x000000b92300780c */ /* 0x040fe20004761670 */
[----:B------:R0:W-:Y:S01]  /*d760*/  @!P4 STG.E.U8 desc[UR16][R26.64+0xb1], R7 ;  /* 0x0000b1071a00c986 */ /* 0x0001e2000c101110 */
[----:B-1----:R-:W-:Y:S02]  /*d770*/  F2FP.SATFINITE.E4M3.F32.PACK_AB_MERGE_C R9, RZ, R4, RZ ;  /* 0x00000004ff09723e */ /* 0x002fe400048070ff */
[----:B------:R-:W-:Y:S01]  /*d780*/  ISETP.LT.OR P4, PT, R35, 0xba, !P0 ;  /* 0x000000ba2300780c */ /* 0x000fe20004781670 */
[----:B------:R1:W-:Y:S04]  /*d790*/  @!P6 STG.E.U8 desc[UR16][R24.64+0xb9], R5 ;  /* 0x0000b9051800e986 */ /* 0x0003e8000c101110 */
[----:B------:R2:W-:Y:S01]  /*d7a0*/  @!P5 STG.E.U8 desc[UR16][R24.64+0xb8], R11 ;  /* 0x0000b80b1800d986 */ /* 0x0005e2000c101110 */
[----:B------:R-:W-:Y:S01]  /*d7b0*/  FMUL R4, R227, UR20 ;  /* 0x00000014e3047c20 */ /* 0x000fe20008400000 */
[----:B------:R-:W-:-:S02]  /*d7c0*/  ISETP.LT.OR P5, PT, R35, 0xc1, !P1 ;  /* 0x000000c12300780c */ /* 0x000fc40004fa1670 */
[----:B0-----:R-:W-:Y:S02]  /*d7d0*/  F2FP.SATFINITE.E4M3.F32.PACK_AB_MERGE_C R7, RZ, R3, RZ ;  /* 0x00000003ff07723e */ /* 0x001fe400048070ff */
[----:B-1----:R-:W-:Y:S01]  /*d7e0*/  F2FP.SATFINITE.E4M3.F32.PACK_AB_MERGE_C R5, RZ, R0, RZ ;  /* 0x00000000ff05723e */ /* 0x002fe200048070ff */
[----:B----4-:R-:W-:Y:S01]  /*d7f0*/  FMUL R0, R222, UR20 ;  /* 0x00000014de007c20 */ /* 0x010fe20008400000 */
[----:B------:R-:W-:Y:S01]  /*d800*/  ISETP.LT.OR P6, PT, R35, 0xc2, !P1 ;  /* 0x000000c22300780c */ /* 0x000fe20004fc1670 */
[----:B------:R-:W4:Y:S01]  /*d810*/  LDL.LU R222, [R1+0x20] ;  /* 0x0000200001de7983 */ /* 0x000f220000300800 */
[----:B--2---:R-:W-:Y:S02]  /*d820*/  F2FP.SATFINITE.E4M3.F32.PACK_AB_MERGE_C R11, RZ, R2, RZ ;  /* 0x00000002ff0b723e */ /* 0x004fe400048070ff */
[----:B------:R-:W-:Y:S01]  /*d830*/  F2FP.SATFINITE.E4M3.F32.PACK_AB_MERGE_C R13, RZ, R0, RZ ;  /* 0x00000000ff0d723e */ /* 0x000fe200048070ff */
[----:B---3--:R-:W-:Y:S01]  /*d840*/  FMUL R0, R224, UR20 ;  /* 0x00000014e0007c20 */ /* 0x008fe20008400000 */
[----:B------:R-:W-:Y:S01]  /*d850*/  FMUL R2, R225, UR20 ;  /* 0x00000014e1027c20 */ /* 0x000fe20008400000 */
[----:B------:R-:W2:Y:S04]  /*d860*/  LDL.LU R224, [R1+0x24] ;  /* 0x0000240001e07983 */ /* 0x000ea80000300800 */
[----:B------:R-:W3:Y:S01]  /*d870*/  LDL.LU R225, [R1+0x28] ;  /* 0x0000280001e17983 */ /* 0x000ee20000300800 */
[----:B------:R-:W-:-:S03]  /*d880*/  FMUL R3, R226, UR20 ;  /* 0x00000014e2037c20 */ /* 0x000fc60008400000 */
[----:B------:R-:W3:Y:S04]  /*d890*/  LDL.LU R226, [R1+0x2c] ;  /* 0x00002c0001e27983 */ /* 0x000ee80000300800 */
[----:B------:R-:W3:Y:S04]  /*d8a0*/  LDL.LU R227, [R1+0x30] ;  /* 0x0000300001e37983 */ /* 0x000ee80000300800 */
[----:B------:R-:W-:Y:S01]  /*d8b0*/  @!P3 STG.E.U8 desc[UR16][R26.64+0xb8], R9 ;  /* 0x0000b8091a00b986 */ /* 0x000fe2000c101110 */
[----:B------:R-:W-:-:S03]  /*d8c0*/  ISETP.LT.OR P3, PT, R35, 0xc1, !P0 ;  /* 0x000000c12300780c */ /* 0x000fc60004761670 */
[----:B------:R0:W-:Y:S01]  /*d8d0*/  @!P4 STG.E.U8 desc[UR16][R26.64+0xb9], R7 ;  /* 0x0000b9071a00c986 */ /* 0x0001e2000c101110 */
[----:B------:R-:W-:-:S03]  /*d8e0*/  ISETP.LT.OR P4, PT, R35, 0xc2, !P0 ;  /* 0x000000c22300780c */ /* 0x000fc60004781670 */
[----:B------:R-:W-:Y:S01]  /*d8f0*/  @!P5 STG.E.U8 desc[UR16][R24.64+0xc0], R11 ;  /* 0x0000c00b1800d986 */ /* 0x000fe2000c101110 */
[----:B------:R-:W-:-:S03]  /*d900*/  ISETP.LT.OR P5, PT, R35, 0xc9, !P1 ;  /* 0x000000c92300780c */ /* 0x000fc60004fa1670 */
[----:B------:R1:W-:Y:S01]  /*d910*/  @!P6 STG.E.U8 desc[UR16][R24.64+0xc1], R5 ;  /* 0x0000c1051800e986 */ /* 0x0003e2000c101110 */
[----:B0-----:R-:W-:-:S03]  /*d920*/  F2FP.SATFINITE.E4M3.F32.PACK_AB_MERGE_C R7, RZ, R0, RZ ;  /* 0x00000000ff07723e */ /* 0x001fc600048070ff */
[----:B------:R-:W-:Y:S01]  /*d930*/  @!P3 STG.E.U8 desc[UR16][R26.64+0xc0], R13 ;  /* 0x0000c00d1a00b986 */ /* 0x000fe2000c101110 */
[C---:B------:R-:W-:Y:S02]  /*d940*/  ISETP.LT.OR P6, PT, R35.reuse, 0xca, !P1 ;  /* 0x000000ca2300780c */ /* 0x040fe40004fc1670 */
[----:B-1----:R-:W-:Y:S01]  /*d950*/  F2FP.SATFINITE.E4M3.F32.PACK_AB_MERGE_C R5, RZ, R2, RZ ;  /* 0x00000002ff05723e */ /* 0x002fe200048070ff */
[----:B------:R0:W-:Y:S01]  /*d960*/  @!P4 STG.E.U8 desc[UR16][R26.64+0xc1], R7 ;  /* 0x0000c1071a00c986 */ /* 0x0001e2000c101110 */
[C---:B------:R-:W-:Y:S02]  /*d970*/  ISETP.LT.OR P3, PT, R35.reuse, 0xc9, !P0 ;  /* 0x000000c92300780c */ /* 0x040fe40004761670 */
[C---:B------:R-:W-:Y:S01]  /*d980*/  ISETP.LT.OR P4, PT, R35.reuse, 0xca, !P0 ;  /* 0x000000ca2300780c */ /* 0x040fe20004781670 */
[----:B------:R1:W-:Y:S01]  /*d990*/  @!P5 STG.E.U8 desc[UR16][R24.64+0xc8], R5 ;  /* 0x0000c8051800d986 */ /* 0x0003e2000c101110 */
[----:B------:R-:W-:Y:S02]  /*d9a0*/  ISETP.LT.OR P5, PT, R35, 0xd1, !P1 ;  /* 0x000000d12300780c */ /* 0x000fe40004fa1670 */
[----:B------:R-:W-:-:S02]  /*d9b0*/  F2FP.SATFINITE.E4M3.F32.PACK_AB_MERGE_C R9, RZ, R3, RZ ;  /* 0x00000003ff09723e */ /* 0x000fc400048070ff */
[----:B------:R-:W-:-:S03]  /*d9c0*/  F2FP.SATFINITE.E4M3.F32.PACK_AB_MERGE_C R11, RZ, R4, RZ ;  /* 0x00000004ff0b723e */ /* 0x000fc600048070ff */
[----:B------:R1:W-:Y:S04]  /*d9d0*/  @!P6 STG.E.U8 desc[UR16][R24.64+0xc9], R9 ;  /* 0x0000c9091800e986 */ /* 0x0003e8000c101110 */
[----:B------:R-:W-:Y:S01]  /*d9e0*/  @!P3 STG.E.U8 desc[UR16][R26.64+0xc8], R11 ;  /* 0x0000c80b1a00b986 */ /* 0x000fe2000c101110 */
[----:B------:R-:W-:-:S03]  /*d9f0*/  FMUL R0, R220, UR20 ;  /* 0x00000014dc007c20 */ /* 0x000fc60008400000 */
[----:B------:R-:W3:Y:S02]  /*da00*/  LDL.LU R220, [R1+0x34] ;  /* 0x0000340001dc7983 */ /* 0x000ee40000300800 */
[----:B0-----:R-:W-:Y:S01]  /*da10*/  F2FP.SATFINITE.E4M3.F32.PACK_AB_MERGE_C R7, RZ, R0, RZ ;  /* 0x00000000ff07723e */ /* 0x001fe200048070ff */
[----:B------:R-:W-:Y:S02]  /*da20*/  FMUL R2, R221, UR20 ;  /* 0x00000014dd027c20 */ /* 0x000fe40008400000 */
[----:B------:R-:W3:Y:S03]  /*da30*/  LDL.LU R221, [R1+0x38] ;  /* 0x0000380001dd7983 */ /* 0x000ee60000300800 */
[----:B-1----:R-:W-:Y:S01]  /*da40*/  F2FP.SATFINITE.E4M3.F32.PACK_AB_MERGE_C R5, RZ, R2, RZ ;  /* 0x00000002ff05723e */ /* 0x002fe200048070ff */
[----:B------:R-:W-:Y:S04]  /*da50*/  @!P4 STG.E.U8 desc[UR16][R26.64+0xc9], R7 ;  /* 0x0000c9071a00c986 */ /* 0x000fe8000c101110 */
[----:B------:R0:W-:Y:S01]  /*da60*/  @!P5 STG.E.U8 desc[UR16][R24.64+0xd0], R5 ;  /* 0x0000d0051800d986 */ /* 0x0001e2000c101110 */
[----:B------:R-:W-:-:S03]  /*da70*/  FMUL R3, R223, UR20 ;  /* 0x00000014df037c20 */ /* 0x000fc60008400000 */
[----:B------:R-:W3:Y:S02]  /*da80*/  LDL.LU R223, [R1+0x3c] ;  /* 0x00003c0001df7983 */ /* 0x000ee40000300800 */
[----:B------:R-:W-:Y:S01]  /*da90*/  F2FP.SATFINITE.E4M3.F32.PACK_AB_MERGE_C R9, RZ, R3, RZ ;  /* 0x00000003ff09723e */ /* 0x000fe200048070ff */
[----:B----4-:R-:W-:Y:S02]  /*daa0*/  FMUL R0, R222, UR20 ;  /* 0x00000014de007c20 */ /* 0x010fe40008400000 */
[----:B------:R-:W4:Y:S03]  /*dab0*/  LDL.LU R222, [R1+0x40] ;  /* 0x0000400001de7983 */ /* 0x000f260000300800 */
[----:B------:R-:W-:Y:S01]  /*dac0*/  F2FP.SATFINITE.E4M3.F32.PACK_AB_MERGE_C R13, RZ, R0, RZ ;  /* 0x00000000ff0d723e */ /* 0x000fe200048070ff */
[----:B--2---:R-:W-:Y:S02]  /*dad0*/  FMUL R2, R224, UR20 ;  /* 0x00000014e0027c20 */ /* 0x004fe40008400000 */
[----:B------:R-:W2:Y:S01]  /*dae0*/  LDL.LU R224, [R1+0x44] ;  /* 0x0000440001e07983 */ /* 0x000ea20000300800 */
[----:B---3--:R-:W-:-:S03]  /*daf0*/  FMUL R0, R225, UR20 ;  /* 0x00000014e1007c20 */ /* 0x008fc60008400000 */
[----:B------:R-:W3:Y:S01]  /*db00*/  LDL.LU R225, [R1+0x48] ;  /* 0x0000480001e17983 */ /* 0x000ee20000300800 */
[----:B------:R-:W-:Y:S01]  /*db10*/  FMUL R3, R226, UR20 ;  /* 0x00000014e2037c20 */ /* 0x000fe20008400000 */
[----:B0-----:R-:W-:Y:S02]  /*db20*/  F2FP.SATFINITE.E4M3.F32.PACK_AB_MERGE_C R5, RZ, R0, RZ ;  /* 0x00000000ff05723e */ /* 0x001fe400048070ff */
[----:B------:R-:W3:Y:S01]  /*db30*/  LDL.LU R226, [R1+0x4c] ;  /* 0x00004c0001e27983 */ /* 0x000ee20000300800 */
[----:B------:R-:W-:-:S03]  /*db40*/  FMUL R0, R227, UR20 ;  /* 0x00000014e3007c20 */ /* 0x000fc60008400000 */
[----:B------:R-:W3:Y:S01]  /*db50*/  LDL.LU R227, [R1+0x50] ;  /* 0x0000500001e37983 */ /* 0x000ee20000300800 */
[C---:B------:R-:W-:Y:S02]  /*db60*/  ISETP.LT.OR P6, PT, R35.reuse, 0xd2, !P1 ;  /* 0x000000d22300780c */ /* 0x040fe40004fc1670 */
[C---:B------:R-:W-:Y:S01]  /*db70*/  ISETP.LT.OR P4, PT, R35.reuse, 0xd2, !P0 ;  /* 0x000000d22300780c */ /* 0x040fe20004781670 */
[----:B------:R-:W3:Y:S01]  /*db80*/  LDL.LU R218, [R1+0x54] ;  /* 0x0000540001da7983 */ /* 0x000ee20000300800 */
[C---:B------:R-:W-:Y:S02]  /*db90*/  ISETP.LT.OR P3, PT, R35.reuse, 0xd1, !P0 ;  /* 0x000000d12300780c */ /* 0x040fe40004761670 */
[----:B------:R-:W-:Y:S02]  /*dba0*/  ISETP.LT.OR P5, PT, R35, 0xd9, !P1 ;  /* 0x000000d92300780c */ /* 0x000fe40004fa1670 */
[----:B------:R-:W-:Y:S02]  /*dbb0*/  F2FP.SATFINITE.E4M3.F32.PACK_AB_MERGE_C R7, RZ, R2, RZ ;  /* 0x00000002ff07723e */ /* 0x000fe400048070ff */
[----:B------:R-:W-:-:S03]  /*dbc0*/  F2FP.SATFINITE.E4M3.F32.PACK_AB_MERGE_C R11, RZ, R0, RZ ;  /* 0x00000000ff0b723e */ /* 0x000fc600048070ff */
[----:B------:R0:W-:Y:S01]  /*dbd0*/  @!P6 STG.E.U8 desc[UR16][R24.64+0xd1], R9 ;  /* 0x0000d1091800e986 */ /* 0x0001e2000c101110 */
[----:B------:R-:W-:-:S03]  /*dbe0*/  ISETP.LT.OR P6, PT, R35, 0xda, !P1 ;  /* 0x000000da2300780c */ /* 0x000fc60004fc1670 */
[----:B------:R-:W-:Y:S01]  /*dbf0*/  @!P4 STG.E.U8 desc[UR16][R26.64+0xd1], R7 ;  /* 0x0000d1071a00c986 */ /* 0x000fe2000c101110 */
[----:B------:R-:W-:-:S03]  /*dc00*/  ISETP.LT.OR P4, PT, R35, 0xda, !P0 ;  /* 0x000000da2300780c */ /* 0x000fc60004781670 */
[----:B------:R-:W-:Y:S01]  /*dc10*/  @!P3 STG.E.U8 desc[UR16][R26.64+0xd0], R13 ;  /* 0x0000d00d1a00b986 */ /* 0x000fe2000c101110 */
[----:B0-----:R-:W-:-:S03]  /*dc20*/  F2FP.SATFINITE.E4M3.F32.PACK_AB_MERGE_C R9, RZ, R3, RZ ;  /* 0x00000003ff09723e */ /* 0x001fc600048070ff */
[----:B------:R0:W-:Y:S04]  /*dc30*/  @!P5 STG.E.U8 desc[UR16][R24.64+0xd8], R5 ;  /* 0x0000d8051800d986 */ /* 0x0001e8000c101110 */
[----:B------:R1:W-:Y:S01]  /*dc40*/  @!P6 STG.E.U8 desc[UR16][R24.64+0xd9], R9 ;  /* 0x0000d9091800e986 */ /* 0x0003e2000c101110 */
[----:B------:R-:W-:-:S03]  /*dc50*/  FMUL R0, R220, UR20 ;  /* 0x00000014dc007c20 */ /* 0x000fc60008400000 */
[----:B------:R-:W3:Y:S02]  /*dc60*/  LDL.LU R220, [R1+0x58] ;  /* 0x0000580001dc7983 */ /* 0x000ee40000300800 */
[----:B0-----:R-:W-:Y:S01]  /*dc70*/  F2FP.SATFINITE.E4M3.F32.PACK_AB_MERGE_C R5, RZ, R0, RZ ;  /* 0x00000000ff05723e */ /* 0x001fe200048070ff */
[----:B------:R-:W-:Y:S02]  /*dc80*/  FMUL R2, R221, UR20 ;  /* 0x00000014dd027c20 */ /* 0x000fe40008400000 */
[----:B------:R-:W3:Y:S03]  /*dc90*/  LDL.LU R221, [R1+0x5c] ;  /* 0x00005c0001dd7983 */ /* 0x000ee60000300800 */
[----:B------:R-:W-:Y:S01]  /*dca0*/  F2FP.SATFINITE.E4M3.F32.PACK_AB_MERGE_C R7, RZ, R2, RZ ;  /* 0x00000002ff07723e */ /* 0x000fe200048070ff */
[----:B------:R0:W-:Y:S01]  /*dcb0*/  @!P4 STG.E.U8 desc[UR16][R26.64+0xd9], R5 ;  /* 0x0000d9051a00c986 */ /* 0x0001e2000c101110 */
[----:B------:R-:W-:-:S03]  /*dcc0*/  FMUL R3, R223, UR20 ;  /* 0x00000014df037c20 */ /* 0x000fc60008400000 */
[----:B------:R-:W3:Y:S02]  /*dcd0*/  LDL.LU R223, [R1+0x60] ;  /* 0x0000600001df7983 */ /* 0x000ee40000300800 */
[----:B-1----:R-:W-:Y:S01]  /*dce0*/  F2FP.SATFINITE.E4M3.F32.PACK_AB_MERGE_C R9, RZ, R3, RZ ;  /* 0x00000003ff09723e */ /* 0x002fe200048070ff */
[----:B----4-:R-:W-:Y:S02]  /*dcf0*/  FMUL R4, R222, UR20 ;  /* 0x00000014de047c20 */ /* 0x010fe40008400000 */
[----:B------:R-:W4:Y:S01]  /*dd00*/  LDL.LU R222, [R1+0x64] ;  /* 0x0000640001de7983 */ /* 0x000f220000300800 */
[----:B--2---:R-:W-:-:S03]  /*dd10*/  FMUL R0, R224, UR20 ;  /* 0x00000014e0007c20 */ /* 0x004fc60008400000 */
[----:B------:R-:W2:Y:S01]  /*dd20*/  LDL.LU R224, [R1+0x68] ;  /* 0x0000680001e07983 */ /* 0x000ea20000300800 */
[----:B---3--:R-:W-:Y:S01]  /*dd30*/  FMUL R2, R225, UR20 ;  /* 0x00000014e1027c20 */ /* 0x008fe20008400000 */
[----:B0-----:R-:W-:Y:S02]  /*dd40*/  F2FP.SATFINITE.E4M3.F32.PACK_AB_MERGE_C R5, RZ, R0, RZ ;  /* 0x00000000ff05723e */ /* 0x001fe400048070ff */
[----:B------:R-:W3:Y:S01]  /*dd50*/  LDL.LU R225, [R1+0x6c] ;  /* 0x00006c0001e17983 */ /* 0x000ee20000300800 */
[----:B------:R-:W-:-:S03]  /*dd60*/  FMUL R3, R226, UR20 ;  /* 0x00000014e2037c20 */ /* 0x000fc60008400000 */
[----:B------:R-:W3:Y:S01]  /*dd70*/  LDL.LU R226, [R1+0x70] ;  /* 0x0000700001e27983 */ /* 0x000ee20000300800 */
[----:B------:R-:W-:-:S03]  /*dd80*/  FMUL R0, R227, UR20 ;  /* 0x00000014e3007c20 */ /* 0x000fc60008400000 */
[----:B------:R-:W3:Y:S01]  /*dd90*/  LDL.LU R227, [R1+0x74] ;  /* 0x0000740001e37983 */ /* 0x000ee20000300800 */
[C---:B------:R-:W-:Y:S02]  /*dda0*/  ISETP.LT.OR P3, PT, R35.reuse, 0xd9, !P0 ;  /* 0x000000d92300780c */ /* 0x040fe40004761670 */
[C---:B------:R-:W-:Y:S02]  /*ddb0*/  ISETP.LT.OR P5, PT, R35.reuse, 0xe1, !P1 ;  /* 0x000000e12300780c */ /* 0x040fe40004fa1670 */
[C---:B------:R-:W-:Y:S02]  /*ddc0*/  ISETP.LT.OR P6, PT, R35.reuse, 0xe2, !P1 ;  /* 0x000000e22300780c */ /* 0x040fe40004fc1670 */
[----:B------:R-:W-:-:S07]  /*ddd0*/  ISETP.LT.OR P4, PT, R35, 0xe2, !P0 ;  /* 0x000000e22300780c */ /* 0x000fce0004781670 */
[----:B------:R-:W-:Y:S01]  /*dde0*/  @!P3 STG.E.U8 desc[UR16][R26.64+0xd8], R11 ;  /* 0x0000d80b1a00b986 */ /* 0x000fe2000c101110 */
[----:B------:R-:W-:-:S03]  /*ddf0*/  ISETP.LT.OR P3, PT, R35, 0xe1, !P0 ;  /* 0x000000e12300780c */ /* 0x000fc60004761670 */
[----:B------:R0:W-:Y:S01]  /*de00*/  @!P5 STG.E.U8 desc[UR16][R24.64+0xe0], R7 ;  /* 0x0000e0071800d986 */ /* 0x0001e2000c101110 */
[----:B------:R-:W-:-:S03]  /*de10*/  ISETP.LT.OR P5, PT, R35, 0xe9, !P1 ;  /* 0x000000e92300780c */ /* 0x000fc60004fa1670 */
[----:B------:R1:W-:Y:S01]  /*de20*/  @!P6 STG.E.U8 desc[UR16][R24.64+0xe1], R9 ;  /* 0x0000e1091800e986 */ /* 0x0003e2000c101110 */
[----:B------:R-:W-:Y:S02]  /*de30*/  ISETP.LT.OR P6, PT, R35, 0xea, !P1 ;  /* 0x000000ea2300780c */ /* 0x000fe40004fc1670 */
[----:B------:R-:W-:Y:S01]  /*de40*/  F2FP.SATFINITE.E4M3.F32.PACK_AB_MERGE_C R13, RZ, R4, RZ ;  /* 0x00000004ff0d723e */ /* 0x000fe200048070ff */
[----:B------:R1:W-:Y:S01]  /*de50*/  @!P4 STG.E.U8 desc[UR16][R26.64+0xe1], R5 ;  /* 0x0000e1051a00c986 */ /* 0x0003e2000c101110 */
[----:B0-----:R-:W-:-:S03]  /*de60*/  F2FP.SATFINITE.E4M3.F32.PACK_AB_MERGE_C R7, RZ, R2, RZ ;  /* 0x00000002ff07723e */ /* 0x001fc600048070ff */
[----:B------:R-:W-:Y:S01]  /*de70*/  @!P3 STG.E.U8 desc[UR16][R26.64+0xe0], R13 ;  /* 0x0000e00d1a00b986 */ /* 0x000fe2000c101110 */
[----:B-1----:R-:W-:-:S03]  /*de80*/  F2FP.SATFINITE.E4M3.F32.PACK_AB_MERGE_C R9, RZ, R3, RZ ;  /* 0x00000003ff09723e */ /* 0x002fc600048070ff */
[----:B------:R0:W-:Y:S01]  /*de90*/  @!P5 STG.E.U8 desc[UR16][R24.64+0xe8], R7 ;  /* 0x0000e8071800d986 */ /* 0x0001e2000c101110 */
[C---:B------:R-:W-:Y:S02]  /*dea0*/  ISETP.LT.OR P3, PT, R35.reuse, 0xe9, !P0 ;  /* 0x000000e92300780c */ /* 0x040fe40004761670 */
[C---:B------:R-:W-:Y:S01]  /*deb0*/  ISETP.LT.OR P4, PT, R35.reuse, 0xea, !P0 ;  /* 0x000000ea2300780c */ /* 0x040fe20004781670 */
[----:B------:R1:W-:Y:S01]  /*dec0*/  @!P6 STG.E.U8 desc[UR16][R24.64+0xe9], R9 ;  /* 0x0000e9091800e986 */ /* 0x0003e2000c101110 */
[C---:B------:R-:W-:Y:S01]  /*ded0*/  ISETP.LT.OR P5, PT, R35.reuse, 0xf1, !P1 ;  /* 0x000000f12300780c */ /* 0x040fe20004fa1670 */
[----:B------:R-:W-:Y:S01]  /*dee0*/  FMUL R2, R218, UR20 ;  /* 0x00000014da027c20 */ /* 0x000fe20008400000 */
[----:B------:R-:W-:Y:S02]  /*def0*/  ISETP.LT.OR P6, PT, R35, 0xf2, !P1 ;  /* 0x000000f22300780c */ /* 0x000fe40004fc1670 */
[----:B------:R-:W-:Y:S02]  /*df00*/  F2FP.SATFINITE.E4M3.F32.PACK_AB_MERGE_C R11, RZ, R0, RZ ;  /* 0x00000000ff0b723e */ /* 0x000fe400048070ff */
[----:B------:R-:W-:-:S03]  /*df10*/  F2FP.SATFINITE.E4M3.F32.PACK_AB_MERGE_C R5, RZ, R2, RZ ;  /* 0x00000002ff05723e */ /* 0x000fc600048070ff */
[----:B------:R-:W-:Y:S01]  /*df20*/  @!P3 STG.E.U8 desc[UR16][R26.64+0xe8], R11 ;  /* 0x0000e80b1a00b986 */ /* 0x000fe2000c101110 */
[----:B------:R-:W-:-:S03]  /*df30*/  ISETP.LT.OR P3, PT, R35, 0xf1, !P0 ;  /* 0x000000f12300780c */ /* 0x000fc60004761670 */
[----:B------:R-:W-:Y:S01]  /*df40*/  @!P4 STG.E.U8 desc[UR16][R26.64+0xe9], R5 ;  /* 0x0000e9051a00c986 */ /* 0x000fe2000c101110 */
[C---:B------:R-:W-:Y:S02]  /*df50*/  ISETP.LT.OR P4, PT, R35.reuse, 0xf9, !P1 ;  /* 0x000000f92300780c */ /* 0x040fe40004f81670 */
[----:B------:R-:W-:Y:S01]  /*df60*/  ISETP.LT.OR P1, PT, R35, 0xfa, !P1 ;  /* 0x000000fa2300780c */ /* 0x000fe20004f21670 */
[----:B------:R-:W-:-:S05]  /*df70*/  FMUL R0, R220, UR20 ;  /* 0x00000014dc007c20 */ /* 0x000fca0008400000 */
[----:B0-----:R-:W-:-:S05]  /*df80*/  F2FP.SATFINITE.E4M3.F32.PACK_AB_MERGE_C R7, RZ, R0, RZ ;  /* 0x00000000ff07723e */ /* 0x001fca00048070ff */
[----:B------:R0:W-:Y:S01]  /*df90*/  @!P5 STG.E.U8 desc[UR16][R24.64+0xf0], R7 ;  /* 0x0000f0071800d986 */ /* 0x0001e2000c101110 */
[----:B------:R-:W-:-:S05]  /*dfa0*/  FMUL R3, R221, UR20 ;  /* 0x00000014dd037c20 */ /* 0x000fca0008400000 */
[----:B-1----:R-:W-:Y:S02]  /*dfb0*/  F2FP.SATFINITE.E4M3.F32.PACK_AB_MERGE_C R9, RZ, R3, RZ ;  /* 0x00000003ff09723e */ /* 0x002fe400048070ff */
[----:B------:R-:W-:-:S03]  /*dfc0*/  ISETP.LT.OR P5, PT, R35, 0xf2, !P0 ;  /* 0x000000f22300780c */ /* 0x000fc600047a1670 */
[----:B------:R1:W-:Y:S01]  /*dfd0*/  @!P6 STG.E.U8 desc[UR16][R24.64+0xf1], R9 ;  /* 0x0000f1091800e986 */ /* 0x0003e2000c101110 */
[C---:B------:R-:W-:Y:S02]  /*dfe0*/  ISETP.LT.OR P6, PT, R35.reuse, 0xf9, !P0 ;  /* 0x000000f92300780c */ /* 0x040fe400047c1670 */
[----:B------:R-:W-:Y:S01]  /*dff0*/  ISETP.LT.OR P0, PT, R35, 0xfa, !P0 ;  /* 0x000000fa2300780c */ /* 0x000fe20004701670 */
[----:B------:R-:W-:-:S05]  /*e000*/  FMUL R0, R223, UR20 ;  /* 0x00000014df007c20 */ /* 0x000fca0008400000 */
[----:B------:R-:W-:-:S05]  /*e010*/  F2FP.SATFINITE.E4M3.F32.PACK_AB_MERGE_C R13, RZ, R0, RZ ;  /* 0x00000000ff0d723e */ /* 0x000fca00048070ff */
[----:B------:R0:W-:Y:S01]  /*e020*/  @!P3 STG.E.U8 desc[UR16][R26.64+0xf0], R13 ;  /* 0x0000f00d1a00b986 */ /* 0x0001e2000c101110 */
[----:B----4-:R-:W-:Y:S01]  /*e030*/  FMUL R0, R222, UR20 ;  /* 0x00000014de007c20 */ /* 0x010fe20008400000 */
[----:B--2---:R-:W-:Y:S01]  /*e040*/  FMUL R2, R224, UR20 ;  /* 0x00000014e0027c20 */ /* 0x004fe20008400000 */
[----:B---3--:R-:W-:-:S03]  /*e050*/  FMUL R3, R225, UR20 ;  /* 0x00000014e1037c20 */ /* 0x008fc60008400000 */
[----:B0-----:R-:W-:Y:S01]  /*e060*/  F2FP.SATFINITE.E4M3.F32.PACK_AB_MERGE_C R7, RZ, R0, RZ ;  /* 0x00000000ff07723e */ /* 0x001fe200048070ff */
[----:B------:R-:W-:Y:S01]  /*e070*/  FMUL R4, R226, UR20 ;  /* 0x00000014e2047c20 */ /* 0x000fe20008400000 */
[----:B------:R-:W-:Y:S01]  /*e080*/  FMUL R5, R227, UR20 ;  /* 0x00000014e3057c20 */ /* 0x000fe20008400000 */
[----:B-1----:R-:W-:Y:S02]  /*e090*/  F2FP.SATFINITE.E4M3.F32.PACK_AB_MERGE_C R9, RZ, R2, RZ ;  /* 0x00000002ff09723e */ /* 0x002fe400048070ff */
[----:B------:R-:W-:Y:S02]  /*e0a0*/  F2FP.SATFINITE.E4M3.F32.PACK_AB_MERGE_C R3, RZ, R3, RZ ;  /* 0x00000003ff03723e */ /* 0x000fe400048070ff */
[----:B------:R-:W-:Y:S02]  /*e0b0*/  F2FP.SATFINITE.E4M3.F32.PACK_AB_MERGE_C R11, RZ, R4, RZ ;  /* 0x00000004ff0b723e */ /* 0x000fe400048070ff */
[----:B------:R-:W-:Y:S01]  /*e0c0*/  F2FP.SATFINITE.E4M3.F32.PACK_AB_MERGE_C R5, RZ, R5, RZ ;  /* 0x00000005ff05723e */ /* 0x000fe200048070ff */
[----:B------:R0:W-:Y:S04]  /*e0d0*/  @!P5 STG.E.U8 desc[UR16][R26.64+0xf1], R7 ;  /* 0x0000f1071a00d986 */ /* 0x0001e8000c101110 */
[----:B------:R0:W-:Y:S04]  /*e0e0*/  @!P4 STG.E.U8 desc[UR16][R24.64+0xf8], R9 ;  /* 0x0000f8091800c986 */ /* 0x0001e8000c101110 */
[----:B------:R0:W-:Y:S04]  /*e0f0*/  @!P1 STG.E.U8 desc[UR16][R24.64+0xf9], R3 ;  /* 0x0000f90318009986 */ /* 0x0001e8000c101110 */
[----:B------:R0:W-:Y:S04]  /*e100*/  @!P6 STG.E.U8 desc[UR16][R26.64+0xf8], R11 ;  /* 0x0000f80b1a00e986 */ /* 0x0001e8000c101110 */
[----:B------:R0:W-:Y:S02]  /*e110*/  @!P0 STG.E.U8 desc[UR16][R26.64+0xf9], R5 ;  /* 0x0000f9051a008986 */ /* 0x0001e4000c101110 */
.L_x_289:
[----:B------:R-:W-:Y:S05]  /*e120*/  BSYNC B0 ;  /* 0x0000000000007941 */ /* 0x000fea0003800000 */
.L_x_31:
[----:B0-----:R-:W2:Y:S04]  /*e130*/  LDL.LU R3, [R1+0x78] ;  /* 0x0000780001037983 */ /* 0x001ea80000300800 */
[----:B-----5:R-:W2:Y:S01]  /*e140*/  LDL.LU R2, [R1+0x7c] ;  /* 0x00007c0001027983 */ /* 0x020ea20000300800 */
[----:B------:R-:W-:Y:S01]  /*e150*/  ULDC UR6, c[0x0][0xc] ;  /* 0x0000030000067ab9 */ /* 0x000fe20000000800 */
[----:B------:R-:W-:Y:S01]  /*e160*/  ULDC UR7, c[0x0][0x10] ;  /* 0x0000040000077ab9 */ /* 0x000fe20000000800 */
[----:B------:R-:W2:Y:S01]  /*e170*/  LDC R5, c[0x0][0x14] ;  /* 0x00000500ff057b82 */ /* 0x000ea20000000800 */
[----:B------:R-:W-:Y:S01]  /*e180*/  UIMAD.WIDE.U32 UR6, UR6, UR7, URZ ;  /* 0x00000007060672a5 */ /* 0x000fe2000f8e003f */
[----:B------:R-:W-:Y:S01]  /*e190*/  PRMT R0, RZ, 0x7610, R0 ;  /* 0x00007610ff007816 */ /* 0x000fe20000000000 */
[----:B------:R-:W-:-:S04]  /*e1a0*/  UMOV UR22, 0xffffffff ;  /* 0xffffffff00167882 */ /* 0x000fc80000000000 */
[----:B--2---:R-:W-:-:S04]  /*e1b0*/  IMAD.WIDE.U32 R2, R5, UR6, R2 ;  /* 0x0000000605027c25 */ /* 0x004fc8000f8e0002 */
[----:B------:R-:W-:Y:S01]  /*e1c0*/  IMAD R5, R5, UR7, RZ ;  /* 0x0000000705057c24 */ /* 0x000fe2000f8e02ff */
[----:B------:R-:W-:Y:S01]  /*e1d0*/  ULDC.64 UR6, c[0x0][0x650] ;  /* 0x0001940000067ab9 */ /* 0x000fe20000000a00 */
[----:B------:R-:W-:Y:S01]  /*e1e0*/  IMAD.MOV.U32 R19, RZ, RZ, R2 ;  /* 0x000000ffff137224 */ /* 0x000fe200078e0002 */
[----:B------:R-:W-:Y:S01]  /*e1f0*/  ISETP.GE.U32.AND P0, PT, R2, UR6, PT ;  /* 0x0000000602007c0c */ /* 0x000fe2000bf06070 */
[----:B------:R-:W-:Y:S02]  /*e200*/  IMAD.IADD R22, R3, 0x1, R5 ;  /* 0x0000000103167824 */ /* 0x000fe400078e0205 */
[----:B------:R-:W-:-:S03]  /*e210*/  IMAD.MOV.U32 R2, RZ, RZ, -0x1 ;  /* 0xffffffffff027424 */ /* 0x000fc600078e00ff */
[----:B------:R0:W-:Y:S01]  /*e220*/  STL [R1+0x78], R22 ;  /* 0x0000781601007387 */ /* 0x0001e20000100800 */
[----:B------:R-:W-:-:S03]  /*e230*/  ISETP.GE.U32.AND.EX P0, PT, R22, UR7, PT, P0 ;  /* 0x0000000716007c0c */ /* 0x000fc6000bf06100 */
[----:B------:R0:W-:Y:S04]  /*e240*/  STL [R1+0x7c], R19 ;  /* 0x00007c1301007387 */ /* 0x0001e80000100800 */
[----:B------:R0:W-:Y:S06]  /*e250*/  STL [R1+0x80], R2 ;  /* 0x0000800201007387 */ /* 0x0001ec0000100800 */
[----:B------:R-:W-:Y:S05]  /*e260*/  @P0 BRA `(.L_x_290) ;  /* 0x00000004006c0947 */ /* 0x000fea0003800000 */
[----:B------:R-:W2:Y:S01]  /*e270*/  S2R R14, SR_CTAID.X ;  /* 0x00000000000e7919 */ /* 0x000ea20000002500 */
[----:B------:R-:W5:Y:S01]  /*e280*/  LDC.64 R8, c[0x0][0x628] ;  /* 0x00018a00ff087b82 */ /* 0x000f620000000a00 */
[----:B------:R-:W-:Y:S01]  /*e290*/  ULDC UR6, c[0x0][0x150] ;  /* 0x0000540000067ab9 */ /* 0x000fe20000000800 */
[----:B------:R-:W-:Y:S01]  /*e2a0*/  IMAD.MOV.U32 R6, RZ, RZ, R19 ;  /* 0x000000ffff067224 */ /* 0x000fe200078e0013 */
[----:B------:R-:W0:Y:S01]  /*e2b0*/  S2R R16, SR_CTAID.Y ;  /* 0x0000000000107919 */ /* 0x000e220000002600 */
[----:B------:R-:W-:-:S04]  /*e2c0*/  IMAD.MOV.U32 R7, RZ, RZ, R22 ;  /* 0x000000ffff077224 */ /* 0x000fc800078e0016 */
[----:B------:R-:W0:Y:S08]  /*e2d0*/  LDC R17, c[0x0][0x144] ;  /* 0x00005100ff117b82 */ /* 0x000e300000000800 */
[----:B------:R-:W0:Y:S08]  /*e2e0*/  LDC R10, c[0x0][0x630] ;  /* 0x00018c00ff0a7b82 */ /* 0x000e300000000800 */
[----:B------:R-:W0:Y:S01]  /*e2f0*/  LDC.64 R12, c[0x0][0x620] ;  /* 0x00018800ff0c7b82 */ /* 0x000e220000000a00 */
[----:B-----5:R-:W-:-:S04]  /*e300*/  ISETP.NE.U32.AND P0, PT, R8, RZ, PT ;  /* 0x000000ff0800720c */ /* 0x020fc80003f05070 */
[----:B------:R-:W-:Y:S02]  /*e310*/  ISETP.NE.AND.EX P0, PT, R9, RZ, PT, P0 ;  /* 0x000000ff0900720c */ /* 0x000fe40003f05300 */
[----:B--2---:R-:W-:-:S05]  /*e320*/  I2FP.F32.U32 R0, R14 ;  /* 0x0000000e00007245 */ /* 0x004fca0000201000 */
[----:B------:R-:W-:-:S04]  /*e330*/  FMUL R0, R0, UR6 ;  /* 0x0000000600007c20 */ /* 0x000fc80008400000 */
[----:B------:R2:W0:Y:S02]  /*e340*/  F2I.U32.TRUNC.NTZ R15, R0 ;  /* 0x00000000000f7305 */ /* 0x000424000020f000 */
[----:B------:R-:W-:Y:S05]  /*e350*/  @!P0 BRA `(.L_x_291) ;  /* 0x0000000000288947 */ /* 0x000fea0003800000 */
[----:B--2---:R-:W2:Y:S02]  /*e360*/  LDC R0, c[0x0][0x634] ;  /* 0x00018d00ff007b82 */ /* 0x004ea40000000800 */
[----:B--2---:R-:W-:-:S05]  /*e370*/  IADD3 R7, P0, R19, R0, RZ ;  /* 0x0000000013077210 */ /* 0x004fca0007f1e0ff */
[----:B------:R-:W-:-:S04]  /*e380*/  IMAD.X R11, RZ, RZ, R22, P0 ;  /* 0x000000ffff0b7224 */ /* 0x000fc800000e0616 */
[----:B0-----:R-:W-:-:S04]  /*e390*/  IMAD.WIDE.U32 R2, R11, R8, RZ ;  /* 0x000000080b027225 */ /* 0x001fc800078e00ff */
[----:B------:R-:W-:-:S04]  /*e3a0*/  IMAD.WIDE.U32 R4, P0, R7, R9, R2 ;  /* 0x0000000907047225 */ /* 0x000fc80007800002 */
[----:B------:R-:W-:-:S04]  /*e3b0*/  IMAD.WIDE.U32 R2, R7, R8, RZ ;  /* 0x0000000807027225 */ /* 0x000fc800078e00ff */
[----:B------:R-:W-:Y:S01]  /*e3c0*/  IMAD.X R7, RZ, RZ, RZ, P0 ;  /* 0x000000ffff077224 */ /* 0x000fe200000e06ff */
[----:B------:R-:W-:Y:S01]  /*e3d0*/  IADD3 RZ, P0, R3, R4, RZ ;  /* 0x0000000403ff7210 */ /* 0x000fe20007f1e0ff */
[----:B------:R-:W-:-:S04]  /*e3e0*/  IMAD.MOV.U32 R6, RZ, RZ, R5 ;  /* 0x000000ffff067224 */ /* 0x000fc800078e0005 */
[----:B------:R-:W-:-:S08]  /*e3f0*/  IMAD.WIDE.U32.X R6, R11, R9, R6, P0 ;  /* 0x000000090b067225 */ /* 0x000fd000000e0406 */
.L_x_291:
[-CC-:B0-----:R-:W-:Y:S01]  /*e400*/  SHF.R.U64 R24, R6, R10.reuse, R7.reuse ;  /* 0x0000000a06187219 */ /* 0x181fe20000001207 */
[----:B------:R-:W0:Y:S01]  /*e410*/  LDC.64 R20, c[0x0][0x640] ;  /* 0x00019000ff147b82 */ /* 0x000e220000000a00 */
[----:B--2---:R-:W-:Y:S01]  /*e420*/  SHF.R.U32.HI R0, RZ, R10, R7 ;  /* 0x0000000aff007219 */ /* 0x004fe20000011607 */
[----:B------:R-:W-:Y:S01]  /*e430*/  IMAD.MOV.U32 R2, RZ, RZ, R19 ;  /* 0x000000ffff027224 */ /* 0x000fe200078e0013 */
[----:B------:R-:W-:Y:S01]  /*e440*/  IADD3 R5, P0, RZ, -R24, RZ ;  /* 0x80000018ff057210 */ /* 0x000fe20007f1e0ff */
[----:B------:R-:W-:Y:S01]  /*e450*/  IMAD.MOV R15, RZ, RZ, -R15 ;  /* 0x000000ffff0f7224 */ /* 0x000fe200078e0a0f */
[----:B------:R-:W-:Y:S01]  /*e460*/  ULDC UR6, c[0x0][0x154] ;  /* 0x0000550000067ab9 */ /* 0x000fe20000000800 */
[----:B------:R-:W-:Y:S02]  /*e470*/  IMAD.MOV.U32 R7, RZ, RZ, 0x1 ;  /* 0x00000001ff077424 */ /* 0x000fe400078e00ff */
[----:B------:R-:W2:Y:S01]  /*e480*/  LDC R4, c[0x0][0x618] ;  /* 0x00018600ff047b82 */ /* 0x000ea20000000800 */
[----:B------:R-:W-:-:S02]  /*e490*/  IMAD.X R3, RZ, RZ, ~R0, P0 ;  /* 0x000000ffff037224 */ /* 0x000fc400000e0e00 */
[----:B------:R-:W-:Y:S02]  /*e4a0*/  IMAD R15, R17, R15, R14 ;  /* 0x0000000f110f7224 */ /* 0x000fe400078e020e */
[-C--:B------:R-:W-:Y:S02]  /*e4b0*/  IMAD R0, R3, R12.reuse, RZ ;  /* 0x0000000c03007224 */ /* 0x080fe400078e02ff */
[----:B------:R-:W-:Y:S01]  /*e4c0*/  IMAD.MOV.U32 R3, RZ, RZ, R22 ;  /* 0x000000ffff037224 */ /* 0x000fe200078e0016 */
[----:B------:R-:W5:Y:S01]  /*e4d0*/  LDC R6, c[0x0][0x608] ;  /* 0x00018200ff067b82 */ /* 0x000f620000000800 */
[----:B------:R-:W-:-:S04]  /*e4e0*/  IMAD.WIDE.U32 R2, R5, R12, R2 ;  /* 0x0000000c05027225 */ /* 0x000fc800078e0002 */
[----:B------:R-:W-:-:S03]  /*e4f0*/  IMAD R5, R5, R13, R0 ;  /* 0x0000000d05057224 */ /* 0x000fc600078e0200 */
[----:B------:R-:W1:Y:S01]  /*e500*/  LDC R18, c[0x0][0x658] ;  /* 0x00019600ff127b82 */ /* 0x000e620000000800 */
[----:B------:R-:W-:Y:S01]  /*e510*/  I2FP.F32.U32 R0, R16 ;  /* 0x0000001000007245 */ /* 0x000fe20000201000 */
[----:B------:R-:W-:Y:S01]  /*e520*/  IMAD.IADD R3, R3, 0x1, R5 ;  /* 0x0000000103037824 */ /* 0x000fe200078e0205 */
[----:B0-----:R-:W-:Y:S01]  /*e530*/  ISETP.NE.U32.AND P0, PT, R20, RZ, PT ;  /* 0x000000ff1400720c */ /* 0x001fe20003f05070 */
[----:B------:R-:W-:Y:S02]  /*e540*/  IMAD.MOV.U32 R5, RZ, RZ, -0x1 ;  /* 0xffffffffff057424 */ /* 0x000fe400078e00ff */
[----:B------:R-:W-:Y:S02]  /*e550*/  FMUL R0, R0, UR6 ;  /* 0x0000000600007c20 */ /* 0x000fe40008400000 */
[----:B------:R-:W0:Y:S01]  /*e560*/  LDC R13, c[0x0][0x148] ;  /* 0x00005200ff0d7b82 */ /* 0x000e220000000800 */
[----:B--2---:R-:W-:Y:S01]  /*e570*/  SHF.R.U64 R10, R2, R4, R3 ;  /* 0x00000004020a7219 */ /* 0x004fe20000001203 */
[----:B------:R2:W0:Y:S01]  /*e580*/  F2I.U32.TRUNC.NTZ R12, R0 ;  /* 0x00000000000c7305 */ /* 0x000422000020f000 */
[----:B------:R-:W-:-:S02]  /*e590*/  ISETP.NE.AND.EX P0, PT, R21, RZ, PT, P0 ;  /* 0x000000ff1500720c */ /* 0x000fc40003f05300 */
[----:B------:R-:W-:-:S03]  /*e5a0*/  SHF.R.U32.HI R3, RZ, R4, R3 ;  /* 0x00000004ff037219 */ /* 0x000fc60000011603 */
[----:B------:R-:W0:Y:S01]  /*e5b0*/  LDC R14, c[0x0][0x600] ;  /* 0x00018000ff0e7b82 */ /* 0x000e220000000800 */
[-CC-:B-----5:R-:W-:Y:S02]  /*e5c0*/  SHF.R.U64 R8, R10, R6.reuse, R3.reuse ;  /* 0x000000060a087219 */ /* 0x1a0fe40000001203 */
[----:B------:R-:W-:-:S05]  /*e5d0*/  SHF.R.U32.HI R3, RZ, R6, R3 ;  /* 0x00000006ff037219 */ /* 0x000fca0000011603 */
[----:B------:R-:W0:Y:S01]  /*e5e0*/  LDC R19, c[0x0][0x648] ;  /* 0x00019200ff137b82 */ /* 0x000e220000000800 */
[-CC-:B-1----:R-:W-:Y:S02]  /*e5f0*/  SHF.R.U64 R11, R8, R18.reuse, R3.reuse ;  /* 0x00000012080b7219 */ /* 0x182fe40000001203 */
[-C--:B------:R-:W-:Y:S02]  /*e600*/  SHF.L.U32 R5, R5, R18.reuse, RZ ;  /* 0x0000001205057219 */ /* 0x080fe400000006ff */
[-C--:B------:R-:W-:Y:S01]  /*e610*/  SHF.R.U32.HI R3, RZ, R18.reuse, R3 ;  /* 0x00000012ff037219 */ /* 0x080fe20000011603 */
[----:B------:R-:W-:Y:S01]  /*e620*/  IMAD.MOV.U32 R2, RZ, RZ, R11 ;  /* 0x000000ffff027224 */ /* 0x000fe200078e000b */
[----:B------:R-:W-:Y:S01]  /*e630*/  SHF.L.U32 R34, R7, R18, RZ ;  /* 0x0000001207227219 */ /* 0x000fe200000006ff */
[----:B------:R-:W1:Y:S01]  /*e640*/  LDC R22, c[0x0][0x638] ;  /* 0x00018e00ff167b82 */ /* 0x000e620000000800 */
[----:B------:R-:W-:-:S07]  /*e650*/  LOP3.LUT R17, RZ, R5, RZ, 0x33, !PT ;  /* 0x00000005ff117212 */ /* 0x000fce00078e33ff */
[----:B------:R-:W0:Y:S01]  /*e660*/  LDC R23, c[0x0][0x610] ;  /* 0x00018400ff177b82 */ /* 0x000e220000000800 */
[----:B--2---:R-:W-:Y:S05]  /*e670*/  @!P0 BRA `(.L_x_292) ;  /* 0x0000000000288947 */ /* 0x004fea0003800000 */
[----:B------:R-:W2:Y:S02]  /*e680*/  LDC R0, c[0x0][0x64c] ;  /* 0x00019300ff007b82 */ /* 0x000ea40000000800 */
[----:B--2---:R-:W-:-:S05]  /*e690*/  IADD3 R7, P0, R11, R0, RZ ;  /* 0x000000000b077210 */ /* 0x004fca0007f1e0ff */
        /* <DEDUP_REMOVED lines=8> */
.L_x_292:
[----:B0-----:R-:W-:Y:S01]  /*e720*/  SHF.R.U64 R0, R2, R19, R3 ;  /* 0x0000001302007219 */ /* 0x001fe20000001203 */
[----:B------:R-:W-:Y:S01]  /*e730*/  VIADD R3, R14, 0xffffffff ;  /* 0xffffffff0e037836 */ /* 0x000fe20000000000 */
[----:B------:R-:W-:Y:S01]  /*e740*/  LOP3.LUT R5, R8, R17, RZ, 0xc0, !PT ;  /* 0x0000001108057212 */ /* 0x000fe200078ec0ff */
[----:B------:R-:W-:Y:S01]  /*e750*/  IMAD.MOV R12, RZ, RZ, -R12 ;  /* 0x000000ffff0c7224 */ /* 0x000fe200078e0a0c */
[----:B------:R-:W-:Y:S01]  /*e760*/  R2UR UR22, R24 ;  /* 0x00000000181672ca */ /* 0x000fe200000e0000 */
[----:B------:R-:W-:Y:S01]  /*e770*/  IMAD.MOV R2, RZ, RZ, -R0 ;  /* 0x000000ffff027224 */ /* 0x000fe200078e0a00 */
[----:B------:R-:W-:Y:S01]  /*e780*/  LOP3.LUT R3, R10, R3, RZ, 0xc0, !PT ;  /* 0x000000030a037212 */ /* 0x000fe200078ec0ff */
[----:B------:R-:W-:Y:S02]  /*e790*/  IMAD R34, R34, R0, R5 ;  /* 0x0000000022227224 */ /* 0x000fe400078e0205 */
[----:B------:R-:W-:Y:S02]  /*e7a0*/  @P2 IMAD R15, R13, R12, R16 ;  /* 0x0000000c0d0f2224 */ /* 0x000fe400078e0210 */
[----:B-1----:R-:W-:-:S02]  /*e7b0*/  IMAD R0, R2, R22, R11 ;  /* 0x0000001602007224 */ /* 0x002fc400078e020b */
[----:B------:R-:W-:Y:S02]  /*e7c0*/  IMAD R34, R34, R23, R15 ;  /* 0x0000001722227224 */ /* 0x000fe400078e020f */
[----:B------:R-:W-:Y:S02]  /*e7d0*/  IMAD R3, R0, R14, R3 ;  /* 0x0000000e00037224 */ /* 0x000fe400078e0203 */
[----:B------:R-:W-:-:S03]  /*e7e0*/  IMAD.MOV.U32 R0, RZ, RZ, 0x1 ;  /* 0x00000001ff007424 */ /* 0x000fc600078e00ff */
[----:B------:R-:W-:Y:S02]  /*e7f0*/  SEL R2, R3, R34, !P2 ;  /* 0x0000002203027207 */ /* 0x000fe40005000000 */
[----:B------:R-:W-:-:S03]  /*e800*/  SEL R34, R34, R3, !P2 ;  /* 0x0000000322227207 */ /* 0x000fc60005000000 */
[----:B------:R2:W-:Y:S04]  /*e810*/  STL [R1+0x80], R2 ;  /* 0x0000800201007387 */ /* 0x0005e80000100800 */
.L_x_290:
[----:B------:R0:W-:Y:S01]  /*e820*/  STL [R1+0x84], R34 ;  /* 0x0000842201007387 */ /* 0x0001e20000100800 */
[----:B------:R-:W-:-:S13]  /*e830*/  LOP3.LUT P0, RZ, R0, 0xff, RZ, 0xc0, !PT ;  /* 0x000000ff00ff7812 */ /* 0x000fda000780c0ff */
[----:B0-----:R-:W-:Y:S05]  /*e840*/  @P0 BRA `(.L_x_293) ;  /* 0xffffff2400ec0947 */ /* 0x001fea000383ffff */
[----:B------:R-:W-:Y:S05]  /*e850*/  EXIT ;  /* 0x000000000000794d */ /* 0x000fea0003800000 */
.L_x_3:
[----:B------:R-:W2:Y:S01]  /*e860*/  LDL R16, [R1+0x7c] ;  /* 0x00007c0001107983 */ /* 0x000ea20000100800 */
[----:B------:R-:W-:-:S03]  /*e870*/  ULDC.64 UR4, c[0x0][0x650] ;  /* 0x0001940000047ab9 */ /* 0x000fc60000000a00 */
[----:B------:R-:W3:Y:S01]  /*e880*/  LDL R17, [R1+0x78] ;  /* 0x0000780001117983 */ /* 0x000ee20000100800 */
[----:B------:R-:W-:Y:S01]  /*e890*/  PRMT R4, RZ, 0x7610, R4 ;  /* 0x00007610ff047816 */ /* 0x000fe20000000004 */
[----:B------:R-:W-:Y:S02]  /*e8a0*/  IMAD.MOV.U32 R5, RZ, RZ, -0x1 ;  /* 0xffffffffff057424 */ /* 0x000fe400078e00ff */
[----:B------:R-:W-:Y:S02]  /*e8b0*/  IMAD.MOV.U32 R6, RZ, RZ, -0x1 ;  /* 0xffffffffff067424 */ /* 0x000fe400078e00ff */
[----:B------:R-:W-:Y:S01]  /*e8c0*/  IMAD.MOV.U32 R11, RZ, RZ, -0x1 ;  /* 0xffffffffff0b7424 */ /* 0x000fe200078e00ff */
[----:B--2---:R-:W-:-:S04]  /*e8d0*/  ISETP.GE.U32.AND P0, PT, R16, UR4, PT ;  /* 0x0000000410007c0c */ /* 0x004fc8000bf06070 */
[----:B---3--:R-:W-:-:S13]  /*e8e0*/  ISETP.GE.U32.AND.EX P0, PT, R17, UR5, PT, P0 ;  /* 0x0000000511007c0c */ /* 0x008fda000bf06100 */
[----:B------:R-:W-:Y:S05]  /*e8f0*/  @P0 BRA `(.L_x_294) ;  /* 0x00000004005c0947 */ /* 0x000fea0003800000 */
        /* <DEDUP_REMOVED lines=18> */
.L_x_295:
[-CC-:B------:R-:W-:Y:S01]  /*ea20*/  SHF.R.U64 R11, R8, R12.reuse, R9.reuse ;  /* 0x0000000c080b7219 */ /* 0x180fe20000001209 */
[----:B------:R-:W0:Y:S01]  /*ea30*/  LDC.64 R20, c[0x0][0x640] ;  /* 0x00019000ff147b82 */ /* 0x000e220000000a00 */
[----:B------:R-:W-:Y:S01]  /*ea40*/  SHF.R.U32.HI R3, RZ, R12, R9 ;  /* 0x0000000cff037219 */ /* 0x000fe20000011609 */
[----:B------:R-:W-:Y:S01]  /*ea50*/  ULDC UR4, c[0x0][0x150] ;  /* 0x0000540000047ab9 */ /* 0x000fe20000000800 */
[----:B------:R-:W-:Y:S01]  /*ea60*/  IADD3 R7, P0, RZ, -R11, RZ ;  /* 0x8000000bff077210 */ /* 0x000fe20007f1e0ff */
[----:B------:R-:W-:Y:S01]  /*ea70*/  IMAD.MOV.U32 R4, RZ, RZ, R16 ;  /* 0x000000ffff047224 */ /* 0x000fe200078e0010 */
[----:B------:R-:W-:Y:S01]  /*ea80*/  I2FP.F32.U32 R6, R2 ;  /* 0x0000000200067245 */ /* 0x000fe20000201000 */
[----:B------:R-:W-:Y:S02]  /*ea90*/  IMAD.MOV.U32 R5, RZ, RZ, R17 ;  /* 0x000000ffff057224 */ /* 0x000fe400078e0011 */
[----:B------:R-:W1:Y:S01]  /*eaa0*/  LDC R10, c[0x0][0x618] ;  /* 0x00018600ff0a7b82 */ /* 0x000e620000000800 */
[----:B------:R-:W-:-:S02]  /*eab0*/  IMAD.X R3, RZ, RZ, ~R3, P0 ;  /* 0x000000ffff037224 */ /* 0x000fc400000e0e03 */
[----:B------:R-:W-:Y:S01]  /*eac0*/  FMUL R9, R6, UR4 ;  /* 0x0000000406097c20 */ /* 0x000fe20008400000 */
[----:B------:R-:W-:Y:S01]  /*ead0*/  IMAD.WIDE.U32 R4, R7, R14, R4 ;  /* 0x0000000e07047225 */ /* 0x000fe200078e0004 */
[----:B------:R-:W-:-:S03]  /*eae0*/  ULDC UR4, c[0x0][0x154] ;  /* 0x0000550000047ab9 */ /* 0x000fc60000000800 */
[----:B------:R-:W-:Y:S01]  /*eaf0*/  IMAD R6, R3, R14, RZ ;  /* 0x0000000e03067224 */ /* 0x000fe200078e02ff */
[----:B------:R-:W2:Y:S01]  /*eb00*/  LDC R13, c[0x0][0x144] ;  /* 0x00005100ff0d7b82 */ /* 0x000ea20000000800 */
[----:B------:R-:W3:Y:S02]  /*eb10*/  F2I.U32.TRUNC.NTZ R9, R9 ;  /* 0x0000000900097305 */ /* 0x000ee4000020f000 */
[----:B------:R-:W-:Y:S02]  /*eb20*/  IMAD R3, R7, R15, R6 ;  /* 0x0000000f07037224 */ /* 0x000fe400078e0206 */
[----:B------:R-:W-:Y:S02]  /*eb30*/  IMAD.MOV.U32 R6, RZ, RZ, -0x1 ;  /* 0xffffffffff067424 */ /* 0x000fe400078e00ff */
[----:B------:R-:W-:Y:S01]  /*eb40*/  IMAD.IADD R3, R5, 0x1, R3 ;  /* 0x0000000105037824 */ /* 0x000fe200078e0203 */
[----:B------:R-:W4:Y:S01]  /*eb50*/  LDC R12, c[0x0][0x608] ;  /* 0x00018200ff0c7b82 */ /* 0x000f220000000800 */
[----:B------:R-:W-:-:S02]  /*eb60*/  I2FP.F32.U32 R5, R0 ;  /* 0x0000000000057245 */ /* 0x000fc40000201000 */
[----:B0-----:R-:W-:-:S03]  /*eb70*/  ISETP.NE.U32.AND P0, PT, R20, RZ, PT ;  /* 0x000000ff1400720c */ /* 0x001fc60003f05070 */
[----:B------:R-:W-:Y:S01]  /*eb80*/  FMUL R5, R5, UR4 ;  /* 0x0000000405057c20 */ /* 0x000fe20008400000 */
[----:B------:R-:W-:Y:S01]  /*eb90*/  ISETP.NE.AND.EX P0, PT, R21, RZ, PT, P0 ;  /* 0x000000ff1500720c */ /* 0x000fe20003f05300 */
[----:B------:R-:W0:Y:S01]  /*eba0*/  LDC R7, c[0x0][0x658] ;  /* 0x00019600ff077b82 */ /* 0x000e220000000800 */
[-C--:B-1----:R-:W-:Y:S01]  /*ebb0*/  SHF.R.U64 R8, R4, R10.reuse, R3 ;  /* 0x0000000a04087219 */ /* 0x082fe20000001203 */
[----:B---3--:R-:W-:Y:S01]  /*ebc0*/  IMAD.MOV R4, RZ, RZ, -R9 ;  /* 0x000000ffff047224 */ /* 0x008fe200078e0a09 */
[----:B------:R-:W-:Y:S02]  /*ebd0*/  SHF.R.U32.HI R3, RZ, R10, R3 ;  /* 0x0000000aff037219 */ /* 0x000fe40000011603 */
[----:B------:R1:W3:Y:S03]  /*ebe0*/  F2I.U32.TRUNC.NTZ R10, R5 ;  /* 0x00000005000a7305 */ /* 0x0002e6000020f000 */
[----:B------:R-:W1:Y:S01]  /*ebf0*/  LDC R17, c[0x0][0x148] ;  /* 0x00005200ff117b82 */ /* 0x000e620000000800 */
[----:B--2---:R-:W-:-:S02]  /*ec00*/  IMAD R19, R13, R4, R2 ;  /* 0x000000040d137224 */ /* 0x004fc400078e0202 */
[----:B------:R-:W-:-:S05]  /*ec10*/  IMAD.MOV.U32 R4, RZ, RZ, 0x1 ;  /* 0x00000001ff047424 */ /* 0x000fca00078e00ff */
[----:B------:R-:W2:Y:S01]  /*ec20*/  LDC R14, c[0x0][0x600] ;  /* 0x00018000ff0e7b82 */ /* 0x000ea20000000800 */
[-CC-:B----4-:R-:W-:Y:S02]  /*ec30*/  SHF.R.U64 R13, R8, R12.reuse, R3.reuse ;  /* 0x0000000c080d7219 */ /* 0x190fe40000001203 */
[----:B------:R-:W-:-:S05]  /*ec40*/  SHF.R.U32.HI R2, RZ, R12, R3 ;  /* 0x0000000cff027219 */ /* 0x000fca0000011603 */
[----:B------:R-:W4:Y:S01]  /*ec50*/  LDC R16, c[0x0][0x648] ;  /* 0x00019200ff107b82 */ /* 0x000f220000000800 */
[-CC-:B0-----:R-:W-:Y:S02]  /*ec60*/  SHF.R.U64 R15, R13, R7.reuse, R2.reuse ;  /* 0x000000070d0f7219 */ /* 0x181fe40000001202 */
[-C--:B------:R-:W-:Y:S02]  /*ec70*/  SHF.L.U32 R6, R6, R7.reuse, RZ ;  /* 0x0000000706067219 */ /* 0x080fe400000006ff */
[-C--:B------:R-:W-:Y:S01]  /*ec80*/  SHF.R.U32.HI R3, RZ, R7.reuse, R2 ;  /* 0x00000007ff037219 */ /* 0x080fe20000011602 */
[----:B------:R-:W-:Y:S01]  /*ec90*/  IMAD.MOV.U32 R2, RZ, RZ, R15 ;  /* 0x000000ffff027224 */ /* 0x000fe200078e000f */
[----:B------:R-:W-:Y:S01]  /*eca0*/  SHF.L.U32 R12, R4, R7, RZ ;  /* 0x00000007040c7219 */ /* 0x000fe200000006ff */
[----:B------:R-:W0:Y:S01]  /*ecb0*/  LDC R18, c[0x0][0x638] ;  /* 0x00018e00ff127b82 */ /* 0x000e220000000800 */
[----:B------:R-:W-:-:S07]  /*ecc0*/  LOP3.LUT R22, RZ, R6, RZ, 0x33, !PT ;  /* 0x00000006ff167212 */ /* 0x000fce00078e33ff */
        /* <DEDUP_REMOVED lines=12> */
.L_x_296:
[----:B----4-:R-:W-:Y:S01]  /*ed90*/  SHF.R.U64 R3, R2, R16, R3 ;  /* 0x0000001002037219 */ /* 0x010fe20000001203 */
[----:B--2---:R-:W-:Y:S01]  /*eda0*/  VIADD R5, R14, 0xffffffff ;  /* 0xffffffff0e057836 */ /* 0x004fe20000000000 */
[----:B------:R-:W-:Y:S01]  /*edb0*/  LOP3.LUT R2, R13, R22, RZ, 0xc0, !PT ;  /* 0x000000160d027212 */ /* 0x000fe200078ec0ff */
[----:B------:R-:W-:Y:S02]  /*edc0*/  IMAD.MOV R10, RZ, RZ, -R10 ;  /* 0x000000ffff0a7224 */ /* 0x000fe400078e0a0a */
[----:B------:R-:W-:Y:S02]  /*edd0*/  IMAD.MOV R4, RZ, RZ, -R3 ;  /* 0x000000ffff047224 */ /* 0x000fe400078e0a03 */
[----:B------:R-:W-:Y:S01]  /*ede0*/  IMAD R2, R12, R3, R2 ;  /* 0x000000030c027224 */ /* 0x000fe200078e0202 */
[----:B------:R-:W-:Y:S01]  /*edf0*/  LOP3.LUT R3, R8, R5, RZ, 0xc0, !PT ;  /* 0x0000000508037212 */ /* 0x000fe200078ec0ff */
[----:B------:R-:W-:Y:S02]  /*ee00*/  @P2 IMAD R19, R17, R10, R0 ;  /* 0x0000000a11132224 */ /* 0x000fe400078e0200 */
[----:B0-----:R-:W-:-:S02]  /*ee10*/  IMAD R0, R4, R18, R15 ;  /* 0x0000001204007224 */ /* 0x001fc400078e020f */
[----:B------:R-:W-:Y:S02]  /*ee20*/  IMAD R5, R2, R23, R19 ;  /* 0x0000001702057224 */ /* 0x000fe400078e0213 */
[----:B------:R-:W-:Y:S02]  /*ee30*/  IMAD R0, R0, R14, R3 ;  /* 0x0000000e00007224 */ /* 0x000fe400078e0203 */
[----:B------:R-:W-:-:S03]  /*ee40*/  IMAD.MOV.U32 R4, RZ, RZ, 0x1 ;  /* 0x00000001ff047424 */ /* 0x000fc600078e00ff */
[----:B------:R-:W-:Y:S02]  /*ee50*/  SEL R6, R0, R5, !P2 ;  /* 0x0000000500067207 */ /* 0x000fe40005000000 */
[----:B------:R-:W-:-:S07]  /*ee60*/  SEL R5, R5, R0, !P2 ;  /* 0x0000000005057207 */ /* 0x000fce0005000000 */
.L_x_294:
[----:B------:R-:W-:-:S08]  /*ee70*/  NOP ;  /* 0x0000000000007918 */ /* 0x000fd00000000000 */
[----:B------:R-:W0:-:S00]  /*ee80*/  USETMAXREG.DEALLOC.CTAPOOL 0x28 ;  /* 0x00000028000079c8 */ /* 0x000e0000080e0500 */
[----:B------:R-:W-:-:S13]  /*ee90*/  ISETP.NE.AND P0, PT, RZ, UR8, PT ;  /* 0x00000008ff007c0c */ /* 0x000fda000bf05270 */
[----:B------:R-:W-:Y:S05]  /*eea0*/  @P0 EXIT ;  /* 0x000000000000094d */ /* 0x000fea0003800000 */
[----:B0-----:R-:W-:Y:S01]  /*eeb0*/  LOP3.LUT P0, RZ, R4, 0xff, RZ, 0xc0, !PT ;  /* 0x000000ff04ff7812 */ /* 0x001fe2000780c0ff */
[----:B------:R-:W-:Y:S02]  /*eec0*/  IMAD.MOV.U32 R0, RZ, RZ, 0x1 ;  /* 0x00000001ff007424 */ /* 0x000fe400078e00ff */
[----:B------:R-:W-:-:S10]  /*eed0*/  IMAD.MOV.U32 R8, RZ, RZ, RZ ;  /* 0x000000ffff087224 */ /* 0x000fd400078e00ff */
[----:B------:R-:W-:Y:S05]  /*eee0*/  @!P0 BRA `(.L_x_297) ;  /* 0x0000000c00508947 */ /* 0x000fea0003800000 */
[----:B------:R-:W0:Y:S01]  /*eef0*/  S2R R2, SR_TID.X ;  /* 0x0000000000027919 */ /* 0x000e220000002100 */
[----:B------:R-:W-:Y:S01]  /*ef00*/  ULDC UR4, c[0x0][0x28c] ;  /* 0x0000a30000047ab9 */ /* 0x000fe20000000800 */
[----:B------:R-:W-:Y:S01]  /*ef10*/  ULDC UR6, c[0x0][0x658] ;  /* 0x0001960000067ab9 */ /* 0x000fe20000000800 */
[----:B------:R-:W-:Y:S01]  /*ef20*/  UIADD3 UR10, UR4, 0x3f, URZ ;  /* 0x0000003f040a7890 */ /* 0x000fe2000fffe03f */
[----:B------:R-:W-:Y:S01]  /*ef30*/  BSSY B0, `(.L_x_297) ;  /* 0x00000cf000007945 */ /* 0x000fe20003800000 */
[----:B------:R-:W-:Y:S01]  /*ef40*/  UMOV UR7, 0xffffffff ;  /* 0xffffffff00077882 */ /* 0x000fe20000000000 */
[----:B------:R-:W-:Y:S01]  /*ef50*/  ULDC UR5, c[0x0][0x600] ;  /* 0x0001800000057ab9 */ /* 0x000fe20000000800 */
[----:B------:R-:W-:Y:S01]  /*ef60*/  UMOV UR9, 0x1 ;  /* 0x0000000100097882 */ /* 0x000fe20000000000 */
[----:B------:R-:W-:Y:S01]  /*ef70*/  USHF.L.U32 UR7, UR7, UR6, URZ ;  /* 0x0000000607077299 */ /* 0x000fe2000800063f */
[----:B------:R-:W-:Y:S01]  /*ef80*/  IMAD.MOV.U32 R9, RZ, RZ, 0x1 ;  /* 0x00000001ff097424 */ /* 0x000fe200078e00ff */
[----:B------:R-:W-:Y:S01]  /*ef90*/  UIADD3 UR4, UR5, -0x1, URZ ;  /* 0xffffffff05047890 */ /* 0x000fe2000fffe03f */
[----:B------:R-:W-:Y:S01]  /*efa0*/  IMAD.MOV.U32 R0, RZ, RZ, 0x1 ;  /* 0x00000001ff007424 */ /* 0x000fe200078e00ff */
[----:B------:R-:W-:Y:S01]  /*efb0*/  USHF.R.S32.HI UR11, URZ, 0x1f, UR10 ;  /* 0x0000001f3f0b7899 */ /* 0x000fe2000801140a */
[----:B------:R-:W-:Y:S01]  /*efc0*/  IMAD.MOV.U32 R8, RZ, RZ, RZ ;  /* 0x000000ffff087224 */ /* 0x000fe200078e00ff */
[----:B------:R-:W-:Y:S01]  /*efd0*/  ULDC UR8, c[0x0][0xc] ;  /* 0x0000030000087ab9 */ /* 0x000fe20000000800 */
[----:B------:R-:W-:-:S02]  /*efe0*/  USHF.L.U32 UR5, UR9, UR6, URZ ;  /* 0x0000000609057299 */ /* 0x000fc4000800063f */
[----:B------:R-:W-:Y:S01]  /*eff0*/  ULEA.HI UR11, UR11, UR10, URZ, 0x6 ;  /* 0x0000000a0b0b7291 */ /* 0x000fe2000f8f303f */
[----:B------:R-:W-:Y:S01]  /*f000*/  ULDC UR9, c[0x0][0x10] ;  /* 0x0000040000097ab9 */ /* 0x000fe20000000800 */
[----:B------:R-:W-:Y:S02]  /*f010*/  ULOP3.LUT UR6, URZ, UR7, URZ, 0x33, !UPT ;  /* 0x000000073f067292 */ /* 0x000fe4000f8e333f */
[----:B------:R-:W-:Y:S01]  /*f020*/  UIMAD.WIDE.U32 UR8, UR8, UR9, URZ ;  /* 0x00000009080872a5 */ /* 0x000fe2000f8e003f */
[----:B------:R-:W-:Y:S01]  /*f030*/  ULDC UR7, c[0x0][0x14] ;  /* 0x0000050000077ab9 */ /* 0x000fe20000000800 */
[----:B------:R-:W-:Y:S02]  /*f040*/  USHF.R.S32.HI UR20, URZ, 0x6, UR11 ;  /* 0x000000063f147899 */ /* 0x000fe4000801140b */
[----:B------:R-:W-:Y:S02]  /*f050*/  UIMAD.WIDE.U32 UR22, UR8, UR7, URZ ;  /* 0x00000007081672a5 */ /* 0x000fe4000f8e003f */
[----:B------:R-:W-:-:S02]  /*f060*/  UIMAD UR18, UR9, UR7, URZ ;  /* 0x00000007091272a4 */ /* 0x000fc4000f8e023f */
[----:B------:R-:W-:Y:S01]  /*f070*/  ULOP3.LUT UR26, UR13, 0x2, URZ, 0xfc, !UPT ;  /* 0x000000020d1a7892 */ /* 0x000fe2000f8efc3f */
[C---:B0-----:R-:W-:Y:S01]  /*f080*/  LOP3.LUT P3, RZ, R2.reuse, 0x7f, RZ, 0xc0, !PT ;  /* 0x0000007f02ff7812 */ /* 0x041fe2000786c0ff */
[----:B------:R-:W-:Y:S01]  /*f090*/  UIADD3 UR18, UR23, UR18, URZ ;  /* 0x0000001217127290 */ /* 0x000fe2000fffe03f */
[----:B------:R-:W-:Y:S01]  /*f0a0*/  LOP3.LUT P0, RZ, R2, 0x1f, RZ, 0xc0, !PT ;  /* 0x0000001f02ff7812 */ /* 0x000fe2000780c0ff */
[----:B------:R-:W-:Y:S01]  /*f0b0*/  UIADD3 UR27, UR20, 0x1, URZ ;  /* 0x00000001141b7890 */ /* 0x000fe2000fffe03f */
[----:B------:R-:W-:Y:S02]  /*f0c0*/  ULDC.64 UR24, c[0x0][0x198] ;  /* 0x0000660000187ab9 */ /* 0x000fe40000000a00 */
[----:B------:R-:W-:-:S13]  /*f0d0*/  PLOP3.LUT P0, PT, P0, P3, PT, 0x8a, 0x0 ;  /* 0x000000000000781c */ /* 0x000fda0000707172 */
.L_x_309:
[----:B------:R-:W-:-:S03]  /*f0e0*/  UMOV UR7, 0xffffffff ;  /* 0xffffffff00077882 */ /* 0x000fc60000000000 */
[----:B------:R-:W-:Y:S05]  /*f0f0*/  BRA.DIV UR7, `(.L_x_298) ;  /* 0x0000000e07a47947 */ /* 0x000fea000b800000 */
[----:B------:R-:W-:-:S13]  /*f100*/  ELECT P1, URZ, PT ;  /* 0x00000000003f782f */ /* 0x000fda0003820000 */
.L_x_319:
[----:B------:R-:W0:Y:S01]  /*f110*/  LDC R2, c[0x0][0x28c] ;  /* 0x0000a300ff027b82 */ /* 0x000e220000000800 */
[----:B------:R-:W-:Y:S01]  /*f120*/  BSSY B1, `(.L_x_299) ;  /* 0x0000038000017945 */ /* 0x000fe20003800000 */
[----:B0-----:R-:W-:-:S13]  /*f130*/  ISETP.LT.OR P1, PT, R2, 0x1, !P1 ;  /* 0x000000010200780c */ /* 0x001fda0004f21670 */
[----:B------:R-:W-:Y:S05]  /*f140*/  @P1 BRA `(.L_x_300) ;  /* 0x0000000000d41947 */ /* 0x000fea0003800000 */
[----:B------:R-:W-:Y:S02]  /*f150*/  IMAD.SHL.U32 R6, R6, 0x100, RZ ;  /* 0x0000010006067824 */ /* 0x000fe400078e00ff */
[----:B------:R-:W-:Y:S02]  /*f160*/  IMAD.SHL.U32 R7, R5, 0x80, RZ ;  /* 0x0000008005077824 */ /* 0x000fe400078e00ff */
[----:B------:R-:W-:Y:S02]  /*f170*/  IMAD.MOV.U32 R12, RZ, RZ, RZ ;  /* 0x000000ffff0c7224 */ /* 0x000fe400078e00ff */
[----:B------:R-:W-:Y:S02]  /*f180*/  IMAD.U32 R14, RZ, RZ, UR27 ;  /* 0x0000001bff0e7e24 */ /* 0x000fe4000f8e00ff */
[----:B------:R-:W-:Y:S02]  /*f190*/  IMAD.MOV.U32 R2, RZ, RZ, R0 ;  /* 0x000000ffff027224 */ /* 0x000fe400078e0000 */
[----:B------:R-:W-:-:S07]  /*f1a0*/  IMAD.MOV.U32 R3, RZ, RZ, R8 ;  /* 0x000000ffff037224 */ /* 0x000fce00078e0008 */
.L_x_304:
[----:B------:R-:W0:Y:S01]  /*f1b0*/  S2R R5, SR_CgaCtaId ;  /* 0x0000000000057919 */ /* 0x000e220000008800 */
[----:B------:R-:W-:-:S04]  /*f1c0*/  MOV R4, 0x400 ;  /* 0x0000040000047802 */ /* 0x000fc80000000f00 */
[----:B0-----:R-:W-:Y:S02]  /*f1d0*/  LEA R10, R5, R4, 0x18 ;  /* 0x00000004050a7211 */ /* 0x001fe400078ec0ff */
[----:B------:R-:W-:Y:S01]  /*f1e0*/  SHF.L.U32 R4, R2, 0x1f, RZ ;  /* 0x0000001f02047819 */ /* 0x000fe200000006ff */
[----:B------:R-:W0:Y:S02]  /*f1f0*/  @!P3 LDC R5, c[0x0][0x500] ;  /* 0x00014000ff05bb82 */ /* 0x000e240000000800 */
[----:B------:R-:W-:-:S04]  /*f200*/  IMAD R13, R3, 0x8, R10 ;  /* 0x00000008030d7824 */ /* 0x000fc800078e020a */
[----:B------:R-:W1:Y:S02]  /*f210*/  SYNCS.PHASECHK.TRANS64.TRYWAIT P1, [R13+URZ+0x18], R4 ;  /* 0x000018040d0075a7 */ /* 0x000e64000802017f */
[----:B-1----:R-:W-:Y:S05]  /*f220*/  @!P1 BRA `(.L_x_301) ;  /* 0x0000000c00789947 */ /* 0x002fea0003800000 */
.L_x_320:
[----:B------:R-:W-:Y:S01]  /*f230*/  UPRMT UR7, UR26, 0x9910, URZ ;  /* 0x000099101a077896 */ /* 0x000fe2000800003f */
[----:B0-----:R0:W-:Y:S03]  /*f240*/  @!P3 SYNCS.ARRIVE.TRANS64 RZ, [R13+URZ], R5 ;  /* 0x000000050dffb9a7 */ /* 0x0011e6000800003f */
[----:B------:R-:W-:-:S06]  /*f250*/  UISETP.NE.AND UP0, UPT, UR7, 0x2, UPT ;  /* 0x000000020700788c */ /* 0x000fcc000bf05270 */
[----:B------:R-:W-:-:S13]  /*f260*/  PLOP3.LUT P1, PT, PT, PT, UP0, 0x80, 0x0 ;  /* 0x000000000000781c */ /* 0x000fda0003f2f008 */
[----:B0-----:R-:W-:Y:S05]  /*f270*/  @P1 BRA `(.L_x_302) ;  /* 0x0000000000041947 */ /* 0x001fea0003800000 */
[----:B------:R-:W-:Y:S01]  /*f280*/  BPT.TRAP 0x1 ;  /* 0x000000040000795c */ /* 0x000fe20000300000 */
.L_x_302:
[----:B------:R-:W-:Y:S05]  /*f290*/  @P0 BRA `(.L_x_303) ;  /* 0x0000000000040947 */ /* 0x000fea0003800000 */
[----:B------:R-:W-:Y:S01]  /*f2a0*/  BPT.TRAP 0x1 ;  /* 0x000000040000795c */ /* 0x000fe20000300000 */
.L_x_303:
[--C-:B-1----:R-:W-:Y:S01]  /*f2b0*/  IMAD R4, R3, 0x2000, R10.reuse ;  /* 0x0000200003047824 */ /* 0x102fe200078e020a */
[----:B------:R-:W-:Y:S01]  /*f2c0*/  R2UR UR9, R13 ;  /* 0x000000000d0972ca */ /* 0x000fe200000e0000 */
[----:B------:R-:W-:Y:S01]  /*f2d0*/  IMAD R10, R3, 0x4000, R10 ;  /* 0x00004000030a7824 */ /* 0x000fe200078e020a */
[----:B------:R-:W-:Y:S01]  /*f2e0*/  UIADD3 UR14, UP0, UR24, 0xf0, URZ ;  /* 0x000000f0180e7890 */ /* 0x000fe2000ff1e03f */
[----:B------:R-:W-:Y:S01]  /*f2f0*/  VIADD R14, R14, 0xffffffff ;  /* 0xffffffff0e0e7836 */ /* 0x000fe20000000000 */
[----:B------:R-:W-:Y:S01]  /*f300*/  R2UR UR7, R4 ;  /* 0x00000000040772ca */ /* 0x000fe200000e0000 */
[----:B------:R-:W-:Y:S01]  /*f310*/  UIADD3 UR28, UP1, UR24, 0x1f0, URZ ;  /* 0x000001f0181c7890 */ /* 0x000fe2000ff3e03f */
[----:B------:R-:W-:Y:S01]  /*f320*/  R2UR UR8, R10 ;  /* 0x000000000a0872ca */ /* 0x000fe200000e0000 */
[----:B------:R-:W-:Y:S01]  /*f330*/  UIADD3.X UR15, URZ, UR25, URZ, UP0, !UPT ;  /* 0x000000193f0f7290 */ /* 0x000fe200087fe43f */
[----:B------:R-:W-:Y:S01]  /*f340*/  R2UR UR11, R7 ;  /* 0x00000000070b72ca */ /* 0x000fe200000e0000 */
[----:B------:R-:W-:Y:S01]  /*f350*/  VIADD R3, R3, 0x1 ;  /* 0x0000000103037836 */ /* 0x000fe20000000000 */
[----:B------:R-:W-:Y:S01]  /*f360*/  R2UR UR10, R12 ;  /* 0x000000000c0a72ca */ /* 0x000fe200000e0000 */
[----:B------:R-:W-:Y:S01]  /*f370*/  UIADD3.X UR29, URZ, UR25, URZ, UP1, !UPT ;  /* 0x000000193f1d7290 */ /* 0x000fe20008ffe43f */
[----:B------:R-:W-:Y:S01]  /*f380*/  R2UR UR12, R11 ;  /* 0x000000000b0c72ca */ /* 0x000fe200000e0000 */
[----:B------:R-:W-:Y:S01]  /*f390*/  UMOV UR16, 0x0 ;  /* 0x0000000000107882 */ /* 0x000fe20000000000 */
[----:B------:R-:W-:Y:S01]  /*f3a0*/  R2UR UR21, R6 ;  /* 0x00000000061572ca */ /* 0x000fe200000e0000 */
[----:B------:R-:W-:Y:S01]  /*f3b0*/  UMOV UR17, 0x10000000 ;  /* 0x1000000000117882 */ /* 0x000fe20000000000 */
[----:B------:R-:W-:Y:S01]  /*f3c0*/  ISETP.GT.AND P4, PT, R14, 0x1, PT ;  /* 0x000000010e00780c */ /* 0x000fe20003f84270 */
[----:B------:R-:W-:Y:S01]  /*f3d0*/  UIADD3 UR7, UR7, 0x100, URZ ;  /* 0x0000010007077890 */ /* 0x000fe2000fffe03f */
[----:B------:R-:W-:Y:S01]  /*f3e0*/  ISETP.NE.AND P1, PT, R3, 0x3, PT ;  /* 0x000000030300780c */ /* 0x000fe20003f25270 */
[----:B------:R-:W-:Y:S01]  /*f3f0*/  UIADD3 UR19, UR8, 0x6100, URZ ;  /* 0x0000610008137890 */ /* 0x000fe2000fffe03f */
[----:B------:R-:W-:-:S02]  /*f400*/  VIADD R12, R12, 0x40 ;  /* 0x000000400c0c7836 */ /* 0x000fc40000000000 */
[----:B------:R-:W-:Y:S02]  /*f410*/  SEL R5, RZ, 0x1, P1 ;  /* 0x00000001ff057807 */ /* 0x000fe40000800000 */
[----:B------:R-:W-:Y:S01]  /*f420*/  UMOV UR8, UR7 ;  /* 0x0000000700087c82 */ /* 0x000fe20008000000 */
[----:B------:R-:W-:Y:S01]  /*f430*/  SEL R3, R3, RZ, P1 ;  /* 0x000000ff03037207 */ /* 0x000fe20000800000 */
[----:B------:R0:W-:Y:S01]  /*f440*/  UTMALDG.3D [UR8], [UR14], desc[UR16] ;  /* 0x000010080e0075b4 */ /* 0x0001e20008011000 */
[----:B------:R-:W-:Y:S01]  /*f450*/  LOP3.LUT R2, R2, R5, RZ, 0x3c, !PT ;  /* 0x0000000502027212 */ /* 0x000fe200078e3cff */
[----:B0-----:R-:W-:Y:S01]  /*f460*/  UMOV UR8, UR19 ;  /* 0x0000001300087c82 */ /* 0x001fe20008000000 */
[----:B------:R-:W-:Y:S02]  /*f470*/  UMOV UR11, UR21 ;  /* 0x00000015000b7c82 */ /* 0x000fe40008000000 */
[----:B------:R0:W-:Y:S02]  /*f480*/  UTMALDG.3D [UR8], [UR28], desc[UR16] ;  /* 0x000010081c0075b4 */ /* 0x0001e40008011000 */
[----:B0-----:R-:W-:Y:S05]  /*f490*/  @P4 BRA `(.L_x_304) ;  /* 0xfffffffc00444947 */ /* 0x001fea000383ffff */
.L_x_300:
[----:B------:R-:W-:Y:S05]  /*f4a0*/  BSYNC B1 ;  /* 0x0000000000017941 */ /* 0x000fea0003800000 */
.L_x_299:
[----:B------:R-:W2:Y:S01]  /*f4b0*/  LDL.LU R15, [R1+0x78] ;  /* 0x00007800010f7983 */ /* 0x000ea20000300800 */
[----:B------:R-:W-:Y:S01]  /*f4c0*/  LOP3.LUT P5, RZ, R9, 0xff, RZ, 0xc0, !PT ;  /* 0x000000ff09ff7812 */ /* 0x000fe200078ac0ff */
[----:B------:R-:W-:Y:S01]  /*f4d0*/  VIADD R8, R8, UR20 ;  /* 0x0000001408087c36 */ /* 0x000fe20008000000 */
[----:B------:R-:W-:Y:S01]  /*f4e0*/  ULDC.64 UR8, c[0x0][0x650] ;  /* 0x0001940000087ab9 */ /* 0x000fe20000000a00 */
[----:B------:R-:W3:Y:S01]  /*f4f0*/  LDL.LU R13, [R1+0x7c] ;  /* 0x00007c00010d7983 */ /* 0x000ee20000300800 */
[----:B------:R-:W-:Y:S01]  /*f500*/  IMAD.U32 R5, RZ, RZ, UR20 ;  /* 0x00000014ff057e24 */ /* 0x000fe2000f8e00ff */
[----:B------:R-:W-:Y:S01]  /*f510*/  UISETP.GE.U32.AND UP0, UPT, UR20, 0x3, UPT ;  /* 0x000000031400788c */ /* 0x000fe2000bf06070 */
[----:B------:R-:W-:Y:S01]  /*f520*/  ISETP.GT.U32.AND P1, PT, R8, 0x2, PT ;  /* 0x000000020800780c */ /* 0x000fe20003f24070 */
[----:B------:R-:W-:Y:S01]  /*f530*/  BSSY B1, `(.L_x_305) ;  /* 0x000006c000017945 */ /* 0x000fe20003800000 */
[----:B------:R-:W-:Y:S01]  /*f540*/  IMAD.MOV.U32 R6, RZ, RZ, -0x1 ;  /* 0xffffffffff067424 */ /* 0x000fe200078e00ff */
[----:B------:R-:W-:Y:S01]  /*f550*/  PRMT R9, RZ, 0x7610, R9 ;  /* 0x00007610ff097816 */ /* 0x000fe20000000009 */
[----:B------:R-:W-:Y:S01]  /*f560*/  IMAD.MOV.U32 R11, RZ, RZ, -0x1 ;  /* 0xffffffffff0b7424 */ /* 0x000fe200078e00ff */
[----:B------:R-:W-:-:S02]  /*f570*/  ISETP.LT.U32.AND P1, PT, R5, 0x3, P1 ;  /* 0x000000030500780c */ /* 0x000fc40000f21070 */
[----:B------:R-:W0:Y:S01]  /*f580*/  @P5 S2R R3, SR_CgaCtaId ;  /* 0x0000000000035919 */ /* 0x000e220000008800 */
[----:B------:R-:W-:Y:S02]  /*f590*/  @P5 MOV R2, 0x400 ;  /* 0x0000040000025802 */ /* 0x000fe40000000f00 */
[----:B------:R-:W-:Y:S02]  /*f5a0*/  PLOP3.LUT P4, PT, PT, PT, UP0, 0x80, 0x0 ;  /* 0x000000000000781c */ /* 0x000fe40003f8f008 */
[----:B0-----:R-:W-:Y:S01]  /*f5b0*/  @P5 LEA R4, R3, R2, 0x18 ;  /* 0x0000000203045211 */ /* 0x001fe200078ec0ff */
[----:B------:R-:W-:-:S03]  /*f5c0*/  IMAD.WIDE.U32 R2, R8, -0x55555555, RZ ;  /* 0xaaaaaaab08027825 */ /* 0x000fc600078e00ff */
[----:B------:R0:W-:Y:S02]  /*f5d0*/  @P5 SYNCS.ARRIVE.TRANS64.A1T0 RZ, [R4+URZ+0x48], RZ ;  /* 0x000048ff04ff59a7 */ /* 0x0001e4000810003f */
[----:B------:R-:W-:Y:S02]  /*f5e0*/  SHF.R.U32.HI R5, RZ, 0x1, R3 ;  /* 0x00000001ff057819 */ /* 0x000fe40000011603 */
[----:B------:R-:W-:Y:S02]  /*f5f0*/  SEL R3, RZ, 0x1, !P1 ;  /* 0x00000001ff037807 */ /* 0x000fe40004800000 */
[----:B------:R-:W-:Y:S01]  /*f600*/  PRMT R2, RZ, 0x7610, R2 ;  /* 0x00007610ff027816 */ /* 0x000fe20000000002 */
[----:B------:R-:W-:Y:S01]  /*f610*/  IMAD R8, R5, -0x3, R8 ;  /* 0xfffffffd05087824 */ /* 0x000fe200078e0208 */
[----:B------:R-:W-:-:S04]  /*f620*/  LOP3.LUT R0, R0, R3, RZ, 0x3c, !PT ;  /* 0x0000000300007212 */ /* 0x000fc800078e3cff */
[----:B------:R-:W-:Y:S01]  /*f630*/  @P4 LOP3.LUT R0, R0, 0x1, R5, 0x78, !PT ;  /* 0x0000000100004812 */ /* 0x000fe200078e7805 */
[----:B------:R-:W-:Y:S01]  /*f640*/  IMAD.MOV.U32 R5, RZ, RZ, -0x1 ;  /* 0xffffffffff057424 */ /* 0x000fe200078e00ff */
[----:B---3--:R-:W-:-:S04]  /*f650*/  IADD3 R13, P5, R13, UR22, RZ ;  /* 0x000000160d0d7c10 */ /* 0x008fc8000ffbe0ff */
[----:B--2---:R-:W-:Y:S01]  /*f660*/  IADD3.X R15, R15, UR18, RZ, P5, !PT ;  /* 0x000000120f0f7c10 */ /* 0x004fe2000affe4ff */
[----:B------:R0:W-:Y:S01]  /*f670*/  STL [R1+0x7c], R13 ;  /* 0x00007c0d01007387 */ /* 0x0001e20000100800 */
[----:B------:R-:W-:-:S03]  /*f680*/  ISETP.GE.U32.AND P1, PT, R13, UR8, PT ;  /* 0x000000080d007c0c */ /* 0x000fc6000bf26070 */
[----:B------:R0:W-:Y:S01]  /*f690*/  STL [R1+0x78], R15 ;  /* 0x0000780f01007387 */ /* 0x0001e20000100800 */
[----:B------:R-:W-:-:S13]  /*f6a0*/  ISETP.GE.U32.AND.EX P1, PT, R15, UR9, PT, P1 ;  /* 0x000000090f007c0c */ /* 0x000fda000bf26110 */
[----:B0-----:R-:W-:Y:S05]  /*f6b0*/  @P1 BRA `(.L_x_306) ;  /* 0x00000004004c1947 */ /* 0x001fea0003800000 */
[----:B------:R-:W-:Y:S01]  /*f6c0*/  ULDC.64 UR8, c[0x0][0x628] ;  /* 0x00018a0000087ab9 */ /* 0x000fe20000000a00 */
[----:B------:R-:W0:Y:S01]  /*f6d0*/  S2R R12, SR_CTAID.X ;  /* 0x00000000000c7919 */ /* 0x000e220000002500 */
[----:B------:R-:W-:Y:S01]  /*f6e0*/  ISETP.NE.U32.AND P1, PT, RZ, UR8, PT ;  /* 0x00000008ff007c0c */ /* 0x000fe2000bf25070 */
[----:B------:R-:W-:Y:S01]  /*f6f0*/  ULDC UR10, c[0x0][0x630] ;  /* 0x00018c00000a7ab9 */ /* 0x000fe20000000800 */
[----:B------:R-:W-:Y:S01]  /*f700*/  IMAD.MOV.U32 R2, RZ, RZ, R13 ;  /* 0x000000ffff027224 */ /* 0x000fe200078e000d */
[----:B------:R-:W1:Y:S01]  /*f710*/  S2R R10, SR_CTAID.Y ;  /* 0x00000000000a7919 */ /* 0x000e620000002600 */
[----:B------:R-:W-:Y:S01]  /*f720*/  ISETP.NE.AND.EX P1, PT, RZ, UR9, PT, P1 ;  /* 0x00000009ff007c0c */ /* 0x000fe2000bf25310 */
[----:B------:R-:W-:-:S12]  /*f730*/  IMAD.MOV.U32 R3, RZ, RZ, R15 ;  /* 0x000000ffff037224 */ /* 0x000fd800078e000f */
[----:B------:R-:W-:Y:S05]  /*f740*/  @!P1 BRA `(.L_x_307) ;  /* 0x0000000000289947 */ /* 0x000fea0003800000 */
[----:B------:R-:W-:Y:S02]  /*f750*/  ULDC UR7, c[0x0][0x634] ;  /* 0x00018d0000077ab9 */ /* 0x000fe40000000800 */
[----:B------:R-:W-:-:S05]  /*f760*/  IADD3 R7, P1, R13, UR7, RZ ;  /* 0x000000070d077c10 */ /* 0x000fca000ff3e0ff */
[----:B------:R-:W-:-:S04]  /*f770*/  IMAD.X R11, RZ, RZ, R15, P1 ;  /* 0x000000ffff0b7224 */ /* 0x000fc800008e060f */
[----:B------:R-:W-:-:S04]  /*f780*/  IMAD.WIDE.U32 R4, R11, UR8, RZ ;  /* 0x000000080b047c25 */ /* 0x000fc8000f8e00ff */
[----:B------:R-:W-:-:S04]  /*f790*/  IMAD.WIDE.U32 R4, P1, R7, UR9, R4 ;  /* 0x0000000907047c25 */ /* 0x000fc8000f820004 */
[----:B------:R-:W-:-:S04]  /*f7a0*/  IMAD.WIDE.U32 R6, R7, UR8, RZ ;  /* 0x0000000807067c25 */ /* 0x000fc8000f8e00ff */
[----:B------:R-:W-:Y:S01]  /*f7b0*/  IMAD.X R3, RZ, RZ, RZ, P1 ;  /* 0x000000ffff037224 */ /* 0x000fe200008e06ff */
[----:B------:R-:W-:Y:S01]  /*f7c0*/  IADD3 RZ, P1, R7, R4, RZ ;  /* 0x0000000407ff7210 */ /* 0x000fe20007f3e0ff */
[----:B------:R-:W-:-:S04]  /*f7d0*/  IMAD.MOV.U32 R2, RZ, RZ, R5 ;  /* 0x000000ffff027224 */ /* 0x000fc800078e0005 */
[----:B------:R-:W-:-:S08]  /*f7e0*/  IMAD.WIDE.U32.X R2, R11, UR9, R2, P1 ;  /* 0x000000090b027c25 */ /* 0x000fd000088e0402 */
.L_x_307:
[--C-:B------:R-:W-:Y:S01]  /*f7f0*/  SHF.R.U64 R11, R2, UR10, R3.reuse ;  /* 0x0000000a020b7c19 */ /* 0x100fe20008001203 */
[----:B------:R-:W-:Y:S01]  /*f800*/  ULDC.64 UR8, c[0x0][0x620] ;  /* 0x0001880000087ab9 */ /* 0x000fe20000000a00 */
[----:B------:R-:W-:Y:S01]  /*f810*/  SHF.R.U32.HI R2, RZ, UR10, R3 ;  /* 0x0000000aff027c19 */ /* 0x000fe20008011603 */
[----:B------:R-:W-:Y:S01]  /*f820*/  IMAD.MOV.U32 R3, RZ, RZ, R15 ;  /* 0x000000ffff037224 */ /* 0x000fe200078e000f */
[----:B------:R-:W-:Y:S01]  /*f830*/  IADD3 R5, P1, RZ, -R11, RZ ;  /* 0x8000000bff057210 */ /* 0x000fe20007f3e0ff */
[----:B------:R-:W-:Y:S01]  /*f840*/  ULDC UR7, c[0x0][0x150] ;  /* 0x0000540000077ab9 */ /* 0x000fe20000000800 */
[----:B0-----:R-:W-:Y:S01]  /*f850*/  I2FP.F32.U32 R6, R12 ;  /* 0x0000000c00067245 */ /* 0x001fe20000201000 */
[----:B------:R-:W0:Y:S01]  /*f860*/  LDC R7, c[0x0][0x144] ;  /* 0x00005100ff077b82 */ /* 0x000e220000000800 */
[----:B------:R-:W-:Y:S01]  /*f870*/  ULDC.64 UR10, c[0x0][0x640] ;  /* 0x00019000000a7ab9 */ /* 0x000fe20000000a00 */
[----:B------:R-:W-:Y:S01]  /*f880*/  IMAD.X R2, RZ, RZ, ~R2, P1 ;  /* 0x000000ffff027224 */ /* 0x000fe200008e0e02 */
[----:B------:R-:W-:Y:S01]  /*f890*/  ISETP.NE.U32.AND P1, PT, RZ, UR10, PT ;  /* 0x0000000aff007c0c */ /* 0x000fe2000bf25070 */
[----:B------:R-:W-:Y:S01]  /*f8a0*/  FMUL R6, R6, UR7 ;  /* 0x0000000706067c20 */ /* 0x000fe20008400000 */
[----:B------:R-:W-:Y:S01]  /*f8b0*/  ULDC UR7, c[0x0][0x618] ;  /* 0x0001860000077ab9 */ /* 0x000fe20000000800 */
[----:B------:R-:W-:Y:S01]  /*f8c0*/  IMAD R4, R2, UR8, RZ ;  /* 0x0000000802047c24 */ /* 0x000fe2000f8e02ff */
[----:B------:R-:W-:Y:S01]  /*f8d0*/  ISETP.NE.AND.EX P1, PT, RZ, UR11, PT, P1 ;  /* 0x0000000bff007c0c */ /* 0x000fe2000bf25310 */
[----:B------:R-:W-:Y:S01]  /*f8e0*/  IMAD.MOV.U32 R2, RZ, RZ, R13 ;  /* 0x000000ffff027224 */ /* 0x000fe200078e000d */
[----:B------:R-:W2:Y:S01]  /*f8f0*/  LDC R15, c[0x0][0x148] ;  /* 0x00005200ff0f7b82 */ /* 0x000ea20000000800 */
[----:B------:R-:W3:Y:S02]  /*f900*/  F2I.U32.TRUNC.NTZ R6, R6 ;  /* 0x0000000600067305 */ /* 0x000ee4000020f000 */
[----:B------:R-:W-:Y:S01]  /*f910*/  IMAD.WIDE.U32 R2, R5, UR8, R2 ;  /* 0x0000000805027c25 */ /* 0x000fe2000f8e0002 */
[----:B------:R-:W-:-:S03]  /*f920*/  ULDC UR8, c[0x0][0x154] ;  /* 0x0000550000087ab9 */ /* 0x000fc60000000800 */
[----:B------:R-:W-:Y:S01]  /*f930*/  IMAD R5, R5, UR9, R4 ;  /* 0x0000000905057c24 */ /* 0x000fe2000f8e0204 */
[----:B------:R-:W-:-:S03]  /*f940*/  ULDC UR9, c[0x0][0x608] ;  /* 0x0001820000097ab9 */ /* 0x000fc60000000800 */
[----:B------:R-:W-:-:S05]  /*f950*/  IMAD.IADD R3, R3, 0x1, R5 ;  /* 0x0000000103037824 */ /* 0x000fca00078e0205 */
[----:B------:R-:W-:Y:S01]  /*f960*/  SHF.R.U64 R13, R2, UR7, R3 ;  /* 0x00000007020d7c19 */ /* 0x000fe20008001203 */
[----:B---3--:R-:W-:Y:S01]  /*f970*/  IMAD.MOV R6, RZ, RZ, -R6 ;  /* 0x000000ffff067224 */ /* 0x008fe200078e0a06 */
[----:B-1----:R-:W-:-:S03]  /*f980*/  I2FP.F32.U32 R2, R10 ;  /* 0x0000000a00027245 */ /* 0x002fc60000201000 */
[----:B0-----:R-:W-:Y:S02]  /*f990*/  IMAD R19, R7, R6, R12 ;  /* 0x0000000607137224 */ /* 0x001fe400078e020c */
[----:B------:R-:W-:Y:S01]  /*f9a0*/  FMUL R4, R2, UR8 ;  /* 0x0000000802047c20 */ /* 0x000fe20008400000 */
[----:B------:R-:W-:Y:S01]  /*f9b0*/  SHF.R.U32.HI R2, RZ, UR7, R3 ;  /* 0x00000007ff027c19 */ /* 0x000fe20008011603 */
[----:B------:R-:W-:Y:S02]  /*f9c0*/  ULDC UR7, c[0x0][0x658] ;  /* 0x0001960000077ab9 */ /* 0x000fe40000000800 */
[----:B------:R0:W1:Y:S01]  /*f9d0*/  F2I.U32.TRUNC.NTZ R18, R4 ;  /* 0x0000000400127305 */ /* 0x000062000020f000 */
[--C-:B------:R-:W-:Y:S02]  /*f9e0*/  SHF.R.U64 R16, R13, UR9, R2.reuse ;  /* 0x000000090d107c19 */ /* 0x100fe40008001202 */
[----:B------:R-:W-:-:S04]  /*f9f0*/  SHF.R.U32.HI R3, RZ, UR9, R2 ;  /* 0x00000009ff037c19 */ /* 0x000fc80008011602 */
[--C-:B------:R-:W-:Y:S02]  /*fa00*/  SHF.R.U64 R14, R16, UR7, R3.reuse ;  /* 0x00000007100e7c19 */ /* 0x100fe40008001203 */
[----:B------:R-:W-:-:S03]  /*fa10*/  SHF.R.U32.HI R3, RZ, UR7, R3 ;  /* 0x00000007ff037c19 */ /* 0x000fc60008011603 */
[----:B------:R-:W-:Y:S01]  /*fa20*/  IMAD.MOV.U32 R2, RZ, RZ, R14 ;  /* 0x000000ffff027224 */ /* 0x000fe200078e000e */
[----:B0-2---:R-:W-:Y:S06]  /*fa30*/  @!P1 BRA `(.L_x_308) ;  /* 0x0000000000289947 */ /* 0x005fec0003800000 */
        /* <DEDUP_REMOVED lines=10> */
.L_x_308:
[----:B------:R-:W-:Y:S01]  /*fae0*/  ULDC UR7, c[0x0][0x648] ;  /* 0x0001920000077ab9 */ /* 0x000fe20000000800 */
[----:B-1----:R-:W-:Y:S01]  /*faf0*/  IMAD.MOV R18, RZ, RZ, -R18 ;  /* 0x000000ffff127224 */ /* 0x002fe200078e0a12 */
[----:B------:R-:W-:Y:S01]  /*fb00*/  SHF.R.U64 R3, R2, UR7, R3 ;  /* 0x0000000702037c19 */ /* 0x000fe20008001203 */
[----:B------:R-:W-:Y:S01]  /*fb10*/  ULDC UR7, c[0x0][0x638] ;  /* 0x00018e0000077ab9 */ /* 0x000fe20000000800 */
[----:B------:R-:W-:Y:S01]  /*fb20*/  LOP3.LUT R2, R16, UR6, RZ, 0xc0, !PT ;  /* 0x0000000610027c12 */ /* 0x000fe2000f8ec0ff */
[----:B------:R-:W-:Y:S01]  /*fb30*/  @P2 IMAD R19, R15, R18, R10 ;  /* 0x000000120f132224 */ /* 0x000fe200078e020a */
[----:B------:R-:W-:Y:S01]  /*fb40*/  LOP3.LUT R13, R13, UR4, RZ, 0xc0, !PT ;  /* 0x000000040d0d7c12 */ /* 0x000fe2000f8ec0ff */
[----:B------:R-:W-:Y:S01]  /*fb50*/  IMAD.MOV R5, RZ, RZ, -R3 ;  /* 0x000000ffff057224 */ /* 0x000fe200078e0a03 */
[----:B------:R-:W-:Y:S01]  /*fb60*/  ULDC UR8, c[0x0][0x610] ;  /* 0x0001840000087ab9 */ /* 0x000fe20000000800 */
[----:B------:R-:W-:Y:S02]  /*fb70*/  IMAD R2, R3, UR5, R2 ;  /* 0x0000000503027c24 */ /* 0x000fe4000f8e0202 */
[----:B------:R-:W-:Y:S01]  /*fb80*/  IMAD R14, R5, UR7, R14 ;  /* 0x00000007050e7c24 */ /* 0x000fe2000f8e020e */
[----:B------:R-:W-:Y:S01]  /*fb90*/  ULDC UR7, c[0x0][0x600] ;  /* 0x0001800000077ab9 */ /* 0x000fe20000000800 */
[----:B------:R-:W-:-:S02]  /*fba0*/  IMAD R5, R2, UR8, R19 ;  /* 0x0000000802057c24 */ /* 0x000fc4000f8e0213 */
[----:B------:R-:W-:Y:S02]  /*fbb0*/  IMAD R14, R14, UR7, R13 ;  /* 0x000000070e0e7c24 */ /* 0x000fe4000f8e020d */
[----:B------:R-:W-:-:S03]  /*fbc0*/  IMAD.MOV.U32 R2, RZ, RZ, 0x1 ;  /* 0x00000001ff027424 */ /* 0x000fc600078e00ff */
[----:B------:R-:W-:Y:S02]  /*fbd0*/  SEL R6, R14, R5, !P2 ;  /* 0x000000050e067207 */ /* 0x000fe40005000000 */
[----:B------:R-:W-:-:S07]  /*fbe0*/  SEL R5, R5, R14, !P2 ;  /* 0x0000000e05057207 */ /* 0x000fce0005000000 */
.L_x_306:
[----:B------:R-:W-:Y:S05]  /*fbf0*/  BSYNC B1 ;  /* 0x0000000000017941 */ /* 0x000fea0003800000 */
.L_x_305:
[----:B------:R-:W-:-:S13]  /*fc00*/  LOP3.LUT P1, RZ, R2, 0xff, RZ, 0xc0, !PT ;  /* 0x000000ff02ff7812 */ /* 0x000fda000782c0ff */
[----:B------:R-:W-:Y:S05]  /*fc10*/  @P1 BRA `(.L_x_309) ;  /* 0xfffffff400301947 */ /* 0x000fea000383ffff */
[----:B------:R-:W-:Y:S05]  /*fc20*/  BSYNC B0 ;  /* 0x0000000000007941 */ /* 0x000fea0003800000 */
.L_x_297:
[----:B------:R-:W-:-:S03]  /*fc30*/  UMOV UR7, 0xffffffff ;  /* 0xffffffff00077882 */ /* 0x000fc60000000000 */
[----:B------:R-:W-:Y:S05]  /*fc40*/  BRA.DIV UR7, `(.L_x_310) ;  /* 0x0000000607047947 */ /* 0x000fea000b800000 */
[----:B------:R-:W-:-:S13]  /*fc50*/  ELECT P0, URZ, PT ;  /* 0x00000000003f782f */ /* 0x000fda0003800000 */
.L_x_323:
[----:B------:R-:W-:Y:S04]  /*fc60*/  BSSY B0, `(.L_x_311) ;  /* 0x0000023000007945 */ /* 0x000fe80003800000 */
[----:B------:R-:W-:Y:S05]  /*fc70*/  @!P0 BRA `(.L_x_312) ;  /* 0x0000000000848947 */ /* 0x000fea0003800000 */
[----:B------:R-:W-:-:S04]  /*fc80*/  ULOP3.LUT UR7, UR13, 0x2, URZ, 0xfc, !UPT ;  /* 0x000000020d077892 */ /* 0x000fc8000f8efc3f */
[----:B------:R-:W-:-:S06]  /*fc90*/  UISETP.NE.AND UP0, UPT, UR7, 0x3, UPT ;  /* 0x000000030700788c */ /* 0x000fcc000bf05270 */
[----:B------:R-:W-:-:S13]  /*fca0*/  PLOP3.LUT P0, PT, PT, PT, UP0, 0x80, 0x0 ;  /* 0x000000000000781c */ /* 0x000fda0003f0f008 */
[----:B------:R-:W-:Y:S05]  /*fcb0*/  @!P0 BRA `(.L_x_313) ;  /* 0x0000000000048947 */ /* 0x000fea0003800000 */
[----:B------:R-:W-:Y:S01]  /*fcc0*/  BPT.TRAP 0x1 ;  /* 0x000000040000795c */ /* 0x000fe20000300000 */
.L_x_313:
[----:B------:R-:W0:Y:S01]  /*fcd0*/  S2R R3, SR_CgaCtaId ;  /* 0x0000000000037919 */ /* 0x000e220000008800 */
[----:B------:R-:W-:-:S04]  /*fce0*/  MOV R2, 0x400 ;  /* 0x0000040000027802 */ /* 0x000fc80000000f00 */
[----:B0-----:R-:W-:Y:S02]  /*fcf0*/  LEA R3, R3, R2, 0x18 ;  /* 0x0000000203037211 */ /* 0x001fe400078ec0ff */
[----:B------:R-:W-:-:S03]  /*fd00*/  SHF.L.U32 R2, R0, 0x1f, RZ ;  /* 0x0000001f00027819 */ /* 0x000fc600000006ff */
[----:B------:R-:W-:-:S04]  /*fd10*/  VIADD R3, R3, 0x18 ;  /* 0x0000001803037836 */ /* 0x000fc80000000000 */
[C---:B------:R-:W-:Y:S02]  /*fd20*/  IMAD R7, R8.reuse, 0x8, R3 ;  /* 0x0000000808077824 */ /* 0x040fe400078e0203 */
[----:B------:R-:W-:Y:S02]  /*fd30*/  VIADD R8, R8, 0x1 ;  /* 0x0000000108087836 */ /* 0x000fe40000000000 */
[----:B------:R-:W0:Y:S03]  /*fd40*/  SYNCS.PHASECHK.TRANS64.TRYWAIT P0, [R7+URZ], R2 ;  /* 0x00000002070075a7 */ /* 0x000e26000800017f */
[----:B------:R-:W-:-:S04]  /*fd50*/  ISETP.NE.AND P1, PT, R8, 0x3, PT ;  /* 0x000000030800780c */ /* 0x000fc80003f25270 */
[----:B------:R-:W-:Y:S02]  /*fd60*/  SEL R5, RZ, 0x1, P1 ;  /* 0x00000001ff057807 */ /* 0x000fe40000800000 */
[----:B------:R-:W-:Y:S02]  /*fd70*/  SEL R8, R8, RZ, P1 ;  /* 0x000000ff08087207 */ /* 0x000fe40000800000 */
[----:B------:R-:W-:-:S03]  /*fd80*/  LOP3.LUT R5, R0, R5, RZ, 0x3c, !PT ;  /* 0x0000000500057212 */ /* 0x000fc600078e3cff */
[----:B------:R-:W-:Y:S01]  /*fd90*/  IMAD R9, R8, 0x8, R3 ;  /* 0x0000000808097824 */ /* 0x000fe200078e0203 */
[----:B------:R-:W-:Y:S01]  /*fda0*/  SHF.L.U32 R4, R5, 0x1f, RZ ;  /* 0x0000001f05047819 */ /* 0x000fe200000006ff */
[----:B0-----:R-:W-:Y:S06]  /*fdb0*/  @!P0 BRA `(.L_x_314) ;  /* 0x0000000000cc8947 */ /* 0x001fec0003800000 */
.L_x_324:
[----:B------:R-:W1:Y:S01]  /*fdc0*/  SYNCS.PHASECHK.TRANS64.TRYWAIT P0, [R9+URZ], R4 ;  /* 0x00000004090075a7 */ /* 0x000e62000800017f */
[----:B------:R-:W-:-:S05]  /*fdd0*/  VIADD R0, R8, 0x1 ;  /* 0x0000000108007836 */ /* 0x000fca0000000000 */
[----:B------:R-:W-:-:S04]  /*fde0*/  ISETP.NE.AND P1, PT, R0, 0x3, PT ;  /* 0x000000030000780c */ /* 0x000fc80003f25270 */
[----:B0-----:R-:W-:Y:S02]  /*fdf0*/  SEL R2, RZ, 0x1, P1 ;  /* 0x00000001ff027807 */ /* 0x001fe40000800000 */
[----:B------:R-:W-:Y:S02]  /*fe00*/  SEL R0, R0, RZ, P1 ;  /* 0x000000ff00007207 */ /* 0x000fe40000800000 */
[----:B------:R-:W-:Y:S01]  /*fe10*/  LOP3.LUT R2, R5, R2, RZ, 0x3c, !PT ;  /* 0x0000000205027212 */ /* 0x000fe200078e3cff */
[----:B-1----:R-:W-:Y:S06]  /*fe20*/  @!P0 BRA `(.L_x_315) ;  /* 0x0000000000c48947 */ /* 0x002fec0003800000 */
.L_x_325:
[----:B------:R-:W-:Y:S01]  /*fe30*/  IMAD R3, R0, 0x8, R3 ;  /* 0x0000000800037824 */ /* 0x000fe200078e0203 */
[----:B------:R-:W-:-:S07]  /*fe40*/  SHF.L.U32 R0, R2, 0x1f, RZ ;  /* 0x0000001f02007819 */ /* 0x000fce00000006ff */
.L_x_316:
[----:B-1----:R1:W2:Y:S02]  /*fe50*/  SYNCS.PHASECHK.TRANS64.TRYWAIT P0, [R3+URZ], R0 ;  /* 0x00000000030075a7 */ /* 0x0022a4000800017f */
[----:B--2---:R-:W-:Y:S05]  /*fe60*/  @!P0 NANOSLEEP.SYNCS 0x989680 ;  /* 0x009896800000895d */ /* 0x004fea0003900000 */
[----:B------:R-:W2:Y:S02]  /*fe70*/  @!P0 SYNCS.PHASECHK.TRANS64 P0, [R3+URZ], R0 ;  /* 0x00000000030085a7 */ /* 0x000ea4000800007f */
[----:B--2---:R-:W-:Y:S05]  /*fe80*/  @!P0 BRA `(.L_x_316) ;  /* 0xfffffffc00f08947 */ /* 0x004fea000383ffff */
.L_x_312:
[----:B------:R-:W-:Y:S05]  /*fe90*/  BSYNC B0 ;  /* 0x0000000000007941 */ /* 0x000fea0003800000 */
.L_x_311:
[----:B------:R-:W-:Y:S05]  /*fea0*/  EXIT ;  /* 0x000000000000794d */ /* 0x000fea0003800000 */
.L_x_17:
[----:B-1----:R-:W-:-:S04]  /*feb0*/  IMAD.U32 R3, RZ, RZ, UR6 ;  /* 0x00000006ff037e24 */ /* 0x002fc8000f8e00ff */
[----:B------:R1:W2:Y:S03]  /*fec0*/  SYNCS.PHASECHK.TRANS64.TRYWAIT P0, [R3+URZ], R0 ;  /* 0x00000000030075a7 */ /* 0x0002a6000800017f */
[----:B--2---:R-:W-:Y:S05]  /*fed0*/  @!P0 NANOSLEEP.SYNCS 0x989680 ;  /* 0x009896800000895d */ /* 0x004fea0003900000 */
[----:B------:R-:W2:Y:S02]  /*fee0*/  @!P0 SYNCS.PHASECHK.TRANS64 P0, [R3+URZ], R0 ;  /* 0x00000000030085a7 */ /* 0x000ea4000800007f */
[----:B--2---:R-:W-:Y:S05]  /*fef0*/  @!P0 BRA `(.L_x_17) ;  /* 0xfffffffc00ec8947 */ /* 0x004fea000383ffff */
[----:B------:R-:W-:Y:S05]  /*ff00*/  BRA `(.L_x_16) ;  /* 0xffffff1c000c7947 */ /* 0x000fea000383ffff */
.L_x_23:
[----:B-----5:R1:W-:Y:S02]  /*ff10*/  STL [R1+0x88], R0 ;  /* 0x0000880001007387 */ /* 0x0203e40000100800 */
[----:B-1----:R-:W-:-:S04]  /*ff20*/  IMAD.U32 R0, RZ, RZ, UR9 ;  /* 0x00000009ff007e24 */ /* 0x002fc8000f8e00ff */
[----:B------:R1:W3:Y:S03]  /*ff30*/  SYNCS.PHASECHK.TRANS64.TRYWAIT P0, [R0+URZ], R229 ;  /* 0x000000e5000075a7 */ /* 0x0002e6000800017f */
[----:B---3--:R-:W-:Y:S05]  /*ff40*/  @!P0 NANOSLEEP.SYNCS 0x989680 ;  /* 0x009896800000895d */ /* 0x008fea0003900000 */
[----:B------:R1:W3:Y:S02]  /*ff50*/  @!P0 SYNCS.PHASECHK.TRANS64 P0, [R0+URZ], R229 ;  /* 0x000000e5000085a7 */ /* 0x0002e4000800007f */
[----:B-1----:R1:W5:Y:S02]  /*ff60*/  LDL.LU R0, [R1+0x88] ;  /* 0x0000880001007983 */ /* 0x0023640000300800 */
[----:B-1-3--:R-:W-:Y:S05]  /*ff70*/  @!P0 BRA `(.L_x_23) ;  /* 0xfffffffc00e48947 */ /* 0x00afea000383ffff */
[----:B------:R-:W-:Y:S05]  /*ff80*/  BRA `(.L_x_22) ;  /* 0xffffff2c00807947 */ /* 0x000fea000383ffff */
.L_x_298:
[----:B------:R-:W-:Y:S01]  /*ff90*/  BSSY B1, `(.L_x_317) ;  /* 0x0000006000017945 */ /* 0x000fe20003800000 */
[----:B------:R-:W-:-:S07]  /*ffa0*/  IMAD.MOV.U32 R2, RZ, RZ, -0x1 ;  /* 0xffffffffff027424 */ /* 0x000fce00078e00ff */
[----:B------:R-:W-:Y:S05]  /*ffb0*/  WARPSYNC.COLLECTIVE R2, `(.L_x_318) ;  /* 0x00000000020c7348 */ /* 0x000fea0003c00000 */
[----:B------:R-:W-:Y:S02]  /*ffc0*/  ELECT P1, UR62, PT ;  /* 0x00000000003e782f */ /* 0x000fe40003820000 */
[----:B------:R-:W-:Y:S01]  /*ffd0*/  MOV R2, UR62 ;  /* 0x0000003e00027c02 */ /* 0x000fe20008000f00 */
[----:B------:R-:W-:Y:S10]  /*ffe0*/  ENDCOLLECTIVE ;  /* 0x000000000000791b */ /* 0x000ff40003800000 */
.L_x_318:
[----:B------:R-:W-:Y:S05]  /*fff0*/  BSYNC B1 ;  /* 0x0000000000017941 */ /* 0x000fea0003800000 */
.L_x_317:
[----:B------:R-:W-:Y:S05]  /*10000*/  BRA `(.L_x_319) ;  /* 0xfffffff000407947 */ /* 0x000fea000383ffff */
.L_x_301:
[----:B-1----:R1:W2:Y:S02]  /*10010*/  SYNCS.PHASECHK.TRANS64.TRYWAIT P1, [R13+URZ+0x18], R4 ;  /* 0x000018040d0075a7 */ /* 0x0022a4000802017f */
[----:B--2---:R-:W-:Y:S05]  /*10020*/  @!P1 NANOSLEEP.SYNCS 0x989680 ;  /* 0x009896800000995d */ /* 0x004fea0003900000 */
[----:B------:R-:W2:Y:S02]  /*10030*/  @!P1 SYNCS.PHASECHK.TRANS64 P1, [R13+URZ+0x18], R4 ;  /* 0x000018040d0095a7 */ /* 0x000ea4000802007f */
[----:B--2---:R-:W-:Y:S05]  /*10040*/  @!P1 BRA `(.L_x_301) ;  /* 0xfffffffc00f09947 */ /* 0x004fea000383ffff */
[----:B------:R-:W-:Y:S05]  /*10050*/  BRA `(.L_x_320) ;  /* 0xfffffff000747947 */ /* 0x000fea000383ffff */
.L_x_310:
[----:B------:R-:W-:Y:S01]  /*10060*/  BSSY B0, `(.L_x_321) ;  /* 0x0000006000007945 */ /* 0x000fe20003800000 */
[----:B------:R-:W-:-:S07]  /*10070*/  IMAD.MOV.U32 R2, RZ, RZ, -0x1 ;  /* 0xffffffffff027424 */ /* 0x000fce00078e00ff */
[----:B------:R-:W-:Y:S05]  /*10080*/  WARPSYNC.COLLECTIVE R2, `(.L_x_322) ;  /* 0x00000000020c7348 */ /* 0x000fea0003c00000 */
[----:B------:R-:W-:Y:S02]  /*10090*/  ELECT P1, UR62, PT ;  /* 0x00000000003e782f */ /* 0x000fe40003820000 */
[----:B------:R-:W-:Y:S01]  /*100a0*/  MOV R2, UR62 ;  /* 0x0000003e00027c02 */ /* 0x000fe20008000f00 */
[----:B------:R-:W-:Y:S10]  /*100b0*/  ENDCOLLECTIVE ;  /* 0x000000000000791b */ /* 0x000ff40003800000 */
.L_x_322:
[----:B------:R-:W-:Y:S05]  /*100c0*/  BSYNC B0 ;  /* 0x0000000000007941 */ /* 0x000fea0003800000 */
.L_x_321:
[----:B------:R-:W-:Y:S01]  /*100d0*/  PLOP3.LUT P0, PT, P1, PT, PT, 0x80, 0x0 ;  /* 0x000000000000781c */ /* 0x000fe20000f0f070 */
[----:B------:R-:W-:-:S12]  /*100e0*/  BRA `(.L_x_323) ;  /* 0xfffffff800dc7947 */ /* 0x000fd8000383ffff */
.L_x_314:
[----:B0-----:R0:W1:Y:S02]  /*100f0*/  SYNCS.PHASECHK.TRANS64.TRYWAIT P0, [R7+URZ], R2 ;  /* 0x00000002070075a7 */ /* 0x001064000800017f */
[----:B-1----:R-:W-:Y:S05]  /*10100*/  @!P0 NANOSLEEP.SYNCS 0x989680 ;  /* 0x009896800000895d */ /* 0x002fea0003900000 */
[----:B------:R-:W1:Y:S02]  /*10110*/  @!P0 SYNCS.PHASECHK.TRANS64 P0, [R7+URZ], R2 ;  /* 0x00000002070085a7 */ /* 0x000e64000800007f */
[----:B-1----:R-:W-:Y:S05]  /*10120*/  @!P0 BRA `(.L_x_314) ;  /* 0xfffffffc00f08947 */ /* 0x002fea000383ffff */
[----:B------:R-:W-:Y:S05]  /*10130*/  BRA `(.L_x_324) ;  /* 0xfffffffc00207947 */ /* 0x000fea000383ffff */
.L_x_315:
[----:B0-----:R0:W1:Y:S02]  /*10140*/  SYNCS.PHASECHK.TRANS64.TRYWAIT P0, [R9+URZ], R4 ;  /* 0x00000004090075a7 */ /* 0x001064000800017f */
[----:B-1----:R-:W-:Y:S05]  /*10150*/  @!P0 NANOSLEEP.SYNCS 0x989680 ;  /* 0x009896800000895d */ /* 0x002fea0003900000 */
[----:B------:R-:W1:Y:S02]  /*10160*/  @!P0 SYNCS.PHASECHK.TRANS64 P0, [R9+URZ], R4 ;  /* 0x00000004090085a7 */ /* 0x000e64000800007f */
[----:B-1----:R-:W-:Y:S05]  /*10170*/  @!P0 BRA `(.L_x_315) ;  /* 0xfffffffc00f08947 */ /* 0x002fea000383ffff */
[----:B------:R-:W-:Y:S05]  /*10180*/  BRA `(.L_x_325) ;  /* 0xfffffffc00287947 */ /* 0x000fea000383ffff */
.L_x_326:
[----:B------:R-:W-:-:S00]  /*10190*/  BRA `(.L_x_326) ;  /* 0xfffffffc00fc7947 */ /* 0x000fc0000383ffff */
[----:B------:R-:W-:-:S00]  /*101a0*/  NOP ;  /* 0x0000000000007918 */ /* 0x000fc00000000000 */
        /* <DEDUP_REMOVED lines=13> */
.L_x_327:


//--------------------- .nv.shared._ZN7cutlass13device_kernelINS_4gemm6kernel13GemmUniversalIN4cute5tupleIJiiiiEEENS1_10collective13CollectiveMmaINS1_37MainloopSm90TmaGmmaWarpSpecializedFP8ILi3ENS5_IJNS4_1CILi1EEESB_SB_EEENS1_35KernelTmaWarpSpecializedCooperativeEEENS5_IJNSA_ILi128EEENSA_ILi256EEENSA_ILi64EEEEEENS_12float_e4m3_tENS5_IJlSB_lEEESJ_SK_NS4_8TiledMMAINS4_8MMA_AtomIJNS4_4SM904GMMA31MMA_64x256x32_F32E4M3E4M3_SS_TNILNSO_7ScaleInE1ELSQ_1EEEEEENS4_6LayoutINS5_IJNSA_ILi2EEESB_SB_EEENS5_IJSB_NSA_ILi0EEESW_EEEEENS5_IJNS4_10UnderscoreESZ_SZ_EEEEENS4_13SM90_TMA_LOADENS4_14ComposedLayoutINS4_7SwizzleILi2ELi4ELi3EEENS4_18smem_ptr_flag_bitsILi8EEENST_INS5_IJNSA_ILi8EEESH_EEENS5_IJSH_SB_EEEEEEEvNS4_8identityES12_S1C_vS1D_EENS_8epilogue10collective6detail29Sm90TmaWarpSpecializedAdapterINS1G_15DefaultEpilogueISJ_SK_SK_NS1F_6thread17LinearCombinationISJ_Li1EffLNS1K_9ScaleType4KindE0ELNS_15FloatRoundStyleE2ESJ_EENS1_15EpilogueDefaultEEEEEvvEEEEvNT_6ParamsE --------------------------
	.section	.nv.shared._ZN7cutlass13device_kernelINS_4gemm6kernel13GemmUniversalIN4cute5tupleIJiiiiEEENS1_10collective13CollectiveMmaINS1_37MainloopSm90TmaGmmaWarpSpecializedFP8ILi3ENS5_IJNS4_1CILi1EEESB_SB_EEENS1_35KernelTmaWarpSpecializedCooperativeEEENS5_IJNSA_ILi128EEENSA_ILi256EEENSA_ILi64EEEEEENS_12float_e4m3_tENS5_IJlSB_lEEESJ_SK_NS4_8TiledMMAINS4_8MMA_AtomIJNS4_4SM904GMMA31MMA_64x256x32_F32E4M3E4M3_SS_TNILNSO_7ScaleInE1ELSQ_1EEEEEENS4_6LayoutINS5_IJNSA_ILi2EEESB_SB_EEENS5_IJSB_NSA_ILi0EEESW_EEEEENS5_IJNS4_10UnderscoreESZ_SZ_EEEEENS4_13SM90_TMA_LOADENS4_14ComposedLayoutINS4_7SwizzleILi2ELi4ELi3EEENS4_18smem_ptr_flag_bitsILi8EEENST_INS5_IJNSA_ILi8EEESH_EEENS5_IJSH_SB_EEEEEEEvNS4_8identityES12_S1C_vS1D_EENS_8epilogue10collective6detail29Sm90TmaWarpSpecializedAdapterINS1G_15DefaultEpilogueISJ_SK_SK_NS1F_6thread17LinearCombinationISJ_Li1EffLNS1K_9ScaleType4KindE0ELNS_15FloatRoundStyleE2ESJ_EENS1_15EpilogueDefaultEEEEEvvEEEEvNT_6ParamsE,"aw",@nobits
	.sectionflags	@""
	.align	16
	.zero		1024


//--------------------- .nv.shared.reserved.0     --------------------------
	.section	.nv.shared.reserved.0,"aw",@nobits
	.weak		__nv_reservedSMEM_offset_0_alias
	.size		__nv_reservedSMEM_offset_0_alias, 0, 0
	.other		__nv_reservedSMEM_offset_0_alias,@"STO_CUDA_RESERVED_SHARED STV_DEFAULT"
__nv_reservedSMEM_offset_0_alias:
	.zero		0


//--------------------- .nv.global                --------------------------
	.section	.nv.global,"aw",@nobits
.nv.global:
	.type		_ZN40_INTERNAL_05ae3f8f_4_k_cu_6ff14a82_274574cute1_E,@object
	.size		_ZN40_INTERNAL_05ae3f8f_4_k_cu_6ff14a82_274574cute1_E,(_ZN40_INTERNAL_05ae3f8f_4_k_cu_6ff14a82_274574cuda3std3__45__cpo6cbeginE - _ZN40_INTERNAL_05ae3f8f_4_k_cu_6ff14a82_274574cute1_E)
_ZN40_INTERNAL_05ae3f8f_4_k_cu_6ff14a82_274574cute1_E:
	.zero		1
	.type		_ZN40_INTERNAL_05ae3f8f_4_k_cu_6ff14a82_274574cuda3std3__45__cpo6cbeginE,@object
	.size		_ZN40_INTERNAL_05ae3f8f_4_k_cu_6ff14a82_274574cuda3std3__45__cpo6cbeginE,(_ZN40_INTERNAL_05ae3f8f_4_k_cu_6ff14a82_274574cuda3std3__48in_placeE - _ZN40_INTERNAL_05ae3f8f_4_k_cu_6ff14a82_274574cuda3std3__45__cpo6cbeginE)
_ZN40_INTERNAL_05ae3f8f_4_k_cu_6ff14a82_274574cuda3std3__45__cpo6cbeginE:
	.zero		1
	.type		_ZN40_INTERNAL_05ae3f8f_4_k_cu_6ff14a82_274574cuda3std3__48in_placeE,@object
	.size		_ZN40_INTERNAL_05ae3f8f_4_k_cu_6ff14a82_274574cuda3std3__48in_placeE,(_ZN40_INTERNAL_05ae3f8f_4_k_cu_6ff14a82_274574cuda3std6ranges3__45__cpo9iter_moveE - _ZN40_INTERNAL_05ae3f8f_4_k_cu_6ff14a82_274574cuda3std3__48in_placeE)
_ZN40_INTERNAL_05ae3f8f_4_k_cu_6ff14a82_274574cuda3std3__48in_placeE:
	.zero		1
	.type		_ZN40_INTERNAL_05ae3f8f_4_k_cu_6ff14a82_274574cuda3std6ranges3__45__cpo9iter_moveE,@object
	.size		_ZN40_INTERNAL_05ae3f8f_4_k_cu_6ff14a82_274574cuda3std6ranges3__45__cpo9iter_moveE,(_ZN40_INTERNAL_05ae3f8f_4_k_cu_6ff14a82_274574cuda3std3__45__cpo5beginE - _ZN40_INTERNAL_05ae3f8f_4_k_cu_6ff14a82_274574cuda3std6ranges3__45__cpo9iter_moveE)
_ZN40_INTERNAL_05ae3f8f_4_k_cu_6ff14a82_274574cuda3std6ranges3__45__cpo9iter_moveE:
	.zero		1
	.type		_ZN40_INTERNAL_05ae3f8f_4_k_cu_6ff14a82_274574cuda3std3__45__cpo5beginE,@object
	.size		_ZN40_INTERNAL_05ae3f8f_4_k_cu_6ff14a82_274574cuda3std3__45__cpo5beginE,(_ZN40_INTERNAL_05ae3f8f_4_k_cu_6ff14a82_274574cuda3std3__442_GLOBAL__N__05ae3f8f_4_k_cu_6ff14a82_274576ignoreE - _ZN40_INTERNAL_05ae3f8f_4_k_cu_6ff14a82_274574cuda3std3__45__cpo5beginE)
_ZN40_INTERNAL_05ae3f8f_4_k_cu_6ff14a82_274574cuda3std3__45__cpo5beginE:
	.zero		1
	.type		_ZN40_INTERNAL_05ae3f8f_4_k_cu_6ff14a82_274574cuda3std3__442_GLOBAL__N__05ae3f8f_4_k_cu_6ff14a82_274576ignoreE,@object
	.size		_ZN40_INTERNAL_05ae3f8f_4_k_cu_6ff14a82_274574cuda3std3__442_GLOBAL__N__05ae3f8f_4_k_cu_6ff14a82_274576ignoreE,(_ZN40_INTERNAL_05ae3f8f_4_k_cu_6ff14a82_274574cute7productE - _ZN40_INTERNAL_05ae3f8f_4_k_cu_6ff14a82_274574cuda3std3__442_GLOBAL__N__05ae3f8f_4_k_cu_6ff14a82_274576ignoreE)
_ZN40_INTERNAL_05ae3f8f_4_k_cu_6ff14a82_274574cuda3std3__442_GLOBAL__N__05ae3f8f_4_k_cu_6ff14a82_274576ignoreE:
	.zero		1
	.type		_ZN40_INTERNAL_05ae3f8f_4_k_cu_6ff14a82_274574cute7productE,@object
	.size		_ZN40_INTERNAL_05ae3f8f_4_k_cu_6ff14a82_274574cute7productE,(_ZN40_INTERNAL_05ae3f8f_4_k_cu_6ff14a82_274574cuda3std3__45__cpo3endE - _ZN40_INTERNAL_05ae3f8f_4_k_cu_6ff14a82_274574cute7productE)
_ZN40_INTERNAL_05ae3f8f_4_k_cu_6ff14a82_274574cute7productE:
	.zero		1
	.type		_ZN40_INTERNAL_05ae3f8f_4_k_cu_6ff14a82_274574cuda3std3__45__cpo3endE,@object
	.size		_ZN40_INTERNAL_05ae3f8f_4_k_cu_6ff14a82_274574cuda3std3__45__cpo3endE,(_ZN40_INTERNAL_05ae3f8f_4_k_cu_6ff14a82_274574cuda3std3__419piecewise_constructE - _ZN40_INTERNAL_05ae3f8f_4_k_cu_6ff14a82_274574cuda3std3__45__cpo3endE)
_ZN40_INTERNAL_05ae3f8f_4_k_cu_6ff14a82_274574cuda3std3__45__cpo3endE:
	.zero		1
	.type		_ZN40_INTERNAL_05ae3f8f_4_k_cu_6ff14a82_274574cuda3std3__419piecewise_constructE,@object
	.size		_ZN40_INTERNAL_05ae3f8f_4_k_cu_6ff14a82_274574cuda3std3__419piecewise_constructE,(_ZN40_INTERNAL_05ae3f8f_4_k_cu_6ff14a82_274574cuda3std3__45__cpo4cendE - _ZN40_INTERNAL_05ae3f8f_4_k_cu_6ff14a82_274574cuda3std3__419piecewise_constructE)
_ZN40_INTERNAL_05ae3f8f_4_k_cu_6ff14a82_274574cuda3std3__419piecewise_constructE:
	.zero		1
	.type		_ZN40_INTERNAL_05ae3f8f_4_k_cu_6ff14a82_274574cuda3std3__45__cpo4cendE,@object
	.size		_ZN40_INTERNAL_05ae3f8f_4_k_cu_6ff14a82_274574cuda3std3__45__cpo4cendE,(_ZN40_INTERNAL_05ae3f8f_4_k_cu_6ff14a82_274574cuda3std6ranges3__45__cpo4swapE - _ZN40_INTERNAL_05ae3f8f_4_k_cu_6ff14a82_274574cuda3std3__45__cpo4cendE)
_ZN40_INTERNAL_05ae3f8f_4_k_cu_6ff14a82_274574cuda3std3__45__cpo4cendE:
	.zero		1
	.type		_ZN40_INTERNAL_05ae3f8f_4_k_cu_6ff14a82_274574cuda3std6ranges3__45__cpo4swapE,@object
	.size		_ZN40_INTERNAL_05ae3f8f_4_k_cu_6ff14a82_274574cuda3std6ranges3__45__cpo4swapE,(.L_7 - _ZN40_INTERNAL_05ae3f8f_4_k_cu_6ff14a82_274574cuda3std6ranges3__45__cpo4swapE)
_ZN40_INTERNAL_05ae3f8f_4_k_cu_6ff14a82_274574cuda3std6ranges3__45__cpo4swapE:
	.zero		1
.L_7:


//--------------------- .nv.constant0._ZN7cutlass13device_kernelINS_4gemm6kernel13GemmUniversalIN4cute5tupleIJiiiiEEENS1_10collective13CollectiveMmaINS1_37MainloopSm90TmaGmmaWarpSpecializedFP8ILi3ENS5_IJNS4_1CILi1EEESB_SB_EEENS1_35KernelTmaWarpSpecializedCooperativeEEENS5_IJNSA_ILi128EEENSA_ILi256EEENSA_ILi64EEEEEENS_12float_e4m3_tENS5_IJlSB_lEEESJ_SK_NS4_8TiledMMAINS4_8MMA_AtomIJNS4_4SM904GMMA31MMA_64x256x32_F32E4M3E4M3_SS_TNILNSO_7ScaleInE1ELSQ_1EEEEEENS4_6LayoutINS5_IJNSA_ILi2EEESB_SB_EEENS5_IJSB_NSA_ILi0EEESW_EEEEENS5_IJNS4_10UnderscoreESZ_SZ_EEEEENS4_13SM90_TMA_LOADENS4_14ComposedLayoutINS4_7SwizzleILi2ELi4ELi3EEENS4_18smem_ptr_flag_bitsILi8EEENST_INS5_IJNSA_ILi8EEESH_EEENS5_IJSH_SB_EEEEEEEvNS4_8identityES12_S1C_vS1D_EENS_8epilogue10collective6detail29Sm90TmaWarpSpecializedAdapterINS1G_15DefaultEpilogueISJ_SK_SK_NS1F_6thread17LinearCombinationISJ_Li1EffLNS1K_9ScaleType4KindE0ELNS_15FloatRoundStyleE2ESJ_EENS1_15EpilogueDefaultEEEEEvvEEEEvNT_6ParamsE --------------------------
	.section	.nv.constant0._ZN7cutlass13device_kernelINS_4gemm6kernel13GemmUniversalIN4cute5tupleIJiiiiEEENS1_10collective13CollectiveMmaINS1_37MainloopSm90TmaGmmaWarpSpecializedFP8ILi3ENS5_IJNS4_1CILi1EEESB_SB_EEENS1_35KernelTmaWarpSpecializedCooperativeEEENS5_IJNSA_ILi128EEENSA_ILi256EEENSA_ILi64EEEEEENS_12float_e4m3_tENS5_IJlSB_lEEESJ_SK_NS4_8TiledMMAINS4_8MMA_AtomIJNS4_4SM904GMMA31MMA_64x256x32_F32E4M3E4M3_SS_TNILNSO_7ScaleInE1ELSQ_1EEEEEENS4_6LayoutINS5_IJNSA_ILi2EEESB_SB_EEENS5_IJSB_NSA_ILi0EEESW_EEEEENS5_IJNS4_10UnderscoreESZ_SZ_EEEEENS4_13SM90_TMA_LOADENS4_14ComposedLayoutINS4_7SwizzleILi2ELi4ELi3EEENS4_18smem_ptr_flag_bitsILi8EEENST_INS5_IJNSA_ILi8EEESH_EEENS5_IJSH_SB_EEEEEEEvNS4_8identityES12_S1C_vS1D_EENS_8epilogue10collective6detail29Sm90TmaWarpSpecializedAdapterINS1G_15DefaultEpilogueISJ_SK_SK_NS1F_6thread17LinearCombinationISJ_Li1EffLNS1K_9ScaleType4KindE0ELNS_15FloatRoundStyleE2ESJ_EENS1_15EpilogueDefaultEEEEEvvEEEEvNT_6ParamsE,"a",@progbits
	.sectionflags	@""
	.align	4
.nv.constant0._ZN7cutlass13device_kernelINS_4gemm6kernel13GemmUniversalIN4cute5tupleIJiiiiEEENS1_10collective13CollectiveMmaINS1_37MainloopSm90TmaGmmaWarpSpecializedFP8ILi3ENS5_IJNS4_1CILi1EEESB_SB_EEENS1_35KernelTmaWarpSpecializedCooperativeEEENS5_IJNSA_ILi128EEENSA_ILi256EEENSA_ILi64EEEEEENS_12float_e4m3_tENS5_IJlSB_lEEESJ_SK_NS4_8TiledMMAINS4_8MMA_AtomIJNS4_4SM904GMMA31MMA_64x256x32_F32E4M3E4M3_SS_TNILNSO_7ScaleInE1ELSQ_1EEEEEENS4_6LayoutINS5_IJNSA_ILi2EEESB_SB_EEENS5_IJSB_NSA_ILi0EEESW_EEEEENS5_IJNS4_10UnderscoreESZ_SZ_EEEEENS4_13SM90_TMA_LOADENS4_14ComposedLayoutINS4_7SwizzleILi2ELi4ELi3EEENS4_18smem_ptr_flag_bitsILi8EEENST_INS5_IJNSA_ILi8EEESH_EEENS5_IJSH_SB_EEEEEEEvNS4_8identityES12_S1C_vS1D_EENS_8epilogue10collective6detail29Sm90TmaWarpSpecializedAdapterINS1G_15DefaultEpilogueISJ_SK_SK_NS1F_6thread17LinearCombinationISJ_Li1EffLNS1K_9ScaleType4KindE0ELNS_15FloatRoundStyleE2ESJ_EENS1_15EpilogueDefaultEEEEEvvEEEEvNT_6ParamsE:
	.zero		1664


//--------------------- SYMBOLS --------------------------

	.type		.nv.reservedSmem.offset0,@object
	.size		.nv.reservedSmem.offset0,0x4
